	.target	sm_90a

	.elftype	@"ET_EXEC"


//--------------------- .note.nv.tkinfo           --------------------------
	.section	.note.nv.tkinfo,"",@"SHT_NOTE"
	.sectionflags	@"SHF_NOTE_NV_TKINFO"
	.tkinfo
        /*0018*/ 	.word	0x00000002
        /*0030*/ 	.string	""
        /*0030*/ 	.string	"ptxas"
        /*0030*/ 	.string	"Cuda compilation tools, release 13.0, V13.0.88"
        /*0030*/ 	.string	"Build cuda_13.0.r13.0/compiler.36424714_0"
        /*0030*/ 	.string	"-arch sm_90a -m 64 "



//--------------------- .note.nv.cuinfo           --------------------------
	.section	.note.nv.cuinfo,"",@"SHT_NOTE"
	.sectionflags	@"SHF_NOTE_NV_CUINFO"
        /*0018*/ 	.short	0x0002
        /*001a*/ 	.short	0x005a
        /*001c*/ 	.short	0x0082
	.zero		2


//--------------------- .nv.info                  --------------------------
	.section	.nv.info,"",@"SHT_CUDA_INFO"
	.align	4


	//----- nvinfo : EIATTR_REGCOUNT
	.align		4
        /*0000*/ 	.byte	0x04, 0x2f
        /*0002*/ 	.short	(.L_12 - .L_11)
	.align		4
.L_11:
        /*0004*/ 	.word	index@(_ZN7cutlass13device_kernelINS_4conv6kernel13ConvUniversalINS1_16ConvProblemShapeILNS1_8OperatorE0ELi3EEENS1_10collective14CollectiveConvINS1_46MainloopSm90TmaGmmaWarpSpecializedImplicitGemmILS5_0ELi18ELi3EN4cute5tupleIJNSA_1CILi1EEESD_SD_EEENS1_36KernelImplicitTmaWarpSpecializedSm90ELi1EEENSB_IJNSC_ILi128EEENSC_ILi64EEENSB_IJNSC_ILi32EEEEEEEEENS_10bfloat16_tESM_NSA_8TiledMMAINSA_8MMA_AtomIJNSA_4SM904GMMA27MMA_64x64x16_F32BF16BF16_SSILNSQ_5MajorE0ELSS_0ELNSQ_7ScaleInE1ELST_1EEEEEENSA_6LayoutISE_NSB_IJNSC_ILi0EEESX_SX_EEEEENSB_IJNSA_10UnderscoreES10_S10_EEEEENS7_6detail26Sm90ImplicitGemmTileTraitsINSA_20SM90_TMA_LOAD_IM2COLENSA_14ComposedLayoutINSA_7SwizzleILi2ELi4ELi3EEENSA_18smem_ptr_flag_bitsILi16EEENSW_INSB_IJNSB_IJNSC_ILi8EEENSC_ILi16EEEEEENSB_IJSJ_SD_EEENSB_IJSD_NSC_ILi18EEEEEEEEENSB_IJNSB_IJSJ_NSC_ILi256EEEEEENSB_IJSD_SX_EEENSB_IJSX_NSC_ILi4096EEEEEEEEEEEEEvEENS14_INSA_13SM90_TMA_LOADENS16_IS18_S1A_NSW_INSB_IJNSB_IJS1B_S1B_EEES1E_S1G_EEENSB_IJS1J_S1K_NSB_IJSX_NSC_ILi2048EEEEEEEEEEEEEvEEEENS_8epilogue10collective6detail29Sm90TmaWarpSpecializedAdapterINS22_15DefaultEpilogueISM_NSB_IJNSB_IJllllEEESD_SX_EEES27_NS21_6thread17LinearCombinationISM_Li1EffLNS28_9ScaleType4KindE0ELNS_15FloatRoundStyleE2ESM_EENS_4gemm15EpilogueDefaultEEEEEvvEEEEvNT_6ParamsE)
        /*0008*/ 	.word	0x0000005a


	//----- nvinfo : EIATTR_FRAME_SIZE
	.align		4
.L_12:
        /*000c*/ 	.byte	0x04, 0x11
        /*000e*/ 	.short	(.L_14 - .L_13)
	.align		4
.L_13:
        /*0010*/ 	.word	index@(_ZN7cutlass13device_kernelINS_4conv6kernel13ConvUniversalINS1_16ConvProblemShapeILNS1_8OperatorE0ELi3EEENS1_10collective14CollectiveConvINS1_46MainloopSm90TmaGmmaWarpSpecializedImplicitGemmILS5_0ELi18ELi3EN4cute5tupleIJNSA_1CILi1EEESD_SD_EEENS1_36KernelImplicitTmaWarpSpecializedSm90ELi1EEENSB_IJNSC_ILi128EEENSC_ILi64EEENSB_IJNSC_ILi32EEEEEEEEENS_10bfloat16_tESM_NSA_8TiledMMAINSA_8MMA_AtomIJNSA_4SM904GMMA27MMA_64x64x16_F32BF16BF16_SSILNSQ_5MajorE0ELSS_0ELNSQ_7ScaleInE1ELST_1EEEEEENSA_6LayoutISE_NSB_IJNSC_ILi0EEESX_SX_EEEEENSB_IJNSA_10UnderscoreES10_S10_EEEEENS7_6detail26Sm90ImplicitGemmTileTraitsINSA_20SM90_TMA_LOAD_IM2COLENSA_14ComposedLayoutINSA_7SwizzleILi2ELi4ELi3EEENSA_18smem_ptr_flag_bitsILi16EEENSW_INSB_IJNSB_IJNSC_ILi8EEENSC_ILi16EEEEEENSB_IJSJ_SD_EEENSB_IJSD_NSC_ILi18EEEEEEEEENSB_IJNSB_IJSJ_NSC_ILi256EEEEEENSB_IJSD_SX_EEENSB_IJSX_NSC_ILi4096EEEEEEEEEEEEEvEENS14_INSA_13SM90_TMA_LOADENS16_IS18_S1A_NSW_INSB_IJNSB_IJS1B_S1B_EEES1E_S1G_EEENSB_IJS1J_S1K_NSB_IJSX_NSC_ILi2048EEEEEEEEEEEEEvEEEENS_8epilogue10collective6detail29Sm90TmaWarpSpecializedAdapterINS22_15DefaultEpilogueISM_NSB_IJNSB_IJllllEEESD_SX_EEES27_NS21_6thread17LinearCombinationISM_Li1EffLNS28_9ScaleType4KindE0ELNS_15FloatRoundStyleE2ESM_EENS_4gemm15EpilogueDefaultEEEEEvvEEEEvNT_6ParamsE)
        /*0014*/ 	.word	0x00000000


	//----- nvinfo : EIATTR_MIN_STACK_SIZE
	.align		4
.L_14:
        /*0018*/ 	.byte	0x04, 0x12
        /*001a*/ 	.short	(.L_16 - .L_15)
	.align		4
.L_15:
        /*001c*/ 	.word	index@(_ZN7cutlass13device_kernelINS_4conv6kernel13ConvUniversalINS1_16ConvProblemShapeILNS1_8OperatorE0ELi3EEENS1_10collective14CollectiveConvINS1_46MainloopSm90TmaGmmaWarpSpecializedImplicitGemmILS5_0ELi18ELi3EN4cute5tupleIJNSA_1CILi1EEESD_SD_EEENS1_36KernelImplicitTmaWarpSpecializedSm90ELi1EEENSB_IJNSC_ILi128EEENSC_ILi64EEENSB_IJNSC_ILi32EEEEEEEEENS_10bfloat16_tESM_NSA_8TiledMMAINSA_8MMA_AtomIJNSA_4SM904GMMA27MMA_64x64x16_F32BF16BF16_SSILNSQ_5MajorE0ELSS_0ELNSQ_7ScaleInE1ELST_1EEEEEENSA_6LayoutISE_NSB_IJNSC_ILi0EEESX_SX_EEEEENSB_IJNSA_10UnderscoreES10_S10_EEEEENS7_6detail26Sm90ImplicitGemmTileTraitsINSA_20SM90_TMA_LOAD_IM2COLENSA_14ComposedLayoutINSA_7SwizzleILi2ELi4ELi3EEENSA_18smem_ptr_flag_bitsILi16EEENSW_INSB_IJNSB_IJNSC_ILi8EEENSC_ILi16EEEEEENSB_IJSJ_SD_EEENSB_IJSD_NSC_ILi18EEEEEEEEENSB_IJNSB_IJSJ_NSC_ILi256EEEEEENSB_IJSD_SX_EEENSB_IJSX_NSC_ILi4096EEEEEEEEEEEEEvEENS14_INSA_13SM90_TMA_LOADENS16_IS18_S1A_NSW_INSB_IJNSB_IJS1B_S1B_EEES1E_S1G_EEENSB_IJS1J_S1K_NSB_IJSX_NSC_ILi2048EEEEEEEEEEEEEvEEEENS_8epilogue10collective6detail29Sm90TmaWarpSpecializedAdapterINS22_15DefaultEpilogueISM_NSB_IJNSB_IJllllEEESD_SX_EEES27_NS21_6thread17LinearCombinationISM_Li1EffLNS28_9ScaleType4KindE0ELNS_15FloatRoundStyleE2ESM_EENS_4gemm15EpilogueDefaultEEEEEvvEEEEvNT_6ParamsE)
        /*0020*/ 	.word	0x00000000
.L_16:


//--------------------- .nv.compat                --------------------------
	.section	.nv.compat,"",@"SHT_CUDA_COMPAT_INFO"
	.align	4
        /*0000*/ 	.byte	0x02, 0x09, 0x01, 0x00, 0x02, 0x02, 0x04, 0x00, 0x02, 0x05, 0x05, 0x00, 0x03, 0x07, 0x01, 0x01
        /*0010*/ 	.byte	0x02, 0x03, 0x01, 0x00, 0x02, 0x06, 0x01, 0x00, 0x04, 0x0b, 0x08, 0x00, 0x00, 0x00, 0x00, 0x00
        /*0020*/ 	.byte	0x00, 0x00, 0x00, 0x00


//--------------------- .nv.info._ZN7cutlass13device_kernelINS_4conv6kernel13ConvUniversalINS1_16ConvProblemShapeILNS1_8OperatorE0ELi3EEENS1_10collective14CollectiveConvINS1_46MainloopSm90TmaGmmaWarpSpecializedImplicitGemmILS5_0ELi18ELi3EN4cute5tupleIJNSA_1CILi1EEESD_SD_EEENS1_36KernelImplicitTmaWarpSpecializedSm90ELi1EEENSB_IJNSC_ILi128EEENSC_ILi64EEENSB_IJNSC_ILi32EEEEEEEEENS_10bfloat16_tESM_NSA_8TiledMMAINSA_8MMA_AtomIJNSA_4SM904GMMA27MMA_64x64x16_F32BF16BF16_SSILNSQ_5MajorE0ELSS_0ELNSQ_7ScaleInE1ELST_1EEEEEENSA_6LayoutISE_NSB_IJNSC_ILi0EEESX_SX_EEEEENSB_IJNSA_10UnderscoreES10_S10_EEEEENS7_6detail26Sm90ImplicitGemmTileTraitsINSA_20SM90_TMA_LOAD_IM2COLENSA_14ComposedLayoutINSA_7SwizzleILi2ELi4ELi3EEENSA_18smem_ptr_flag_bitsILi16EEENSW_INSB_IJNSB_IJNSC_ILi8EEENSC_ILi16EEEEEENSB_IJSJ_SD_EEENSB_IJSD_NSC_ILi18EEEEEEEEENSB_IJNSB_IJSJ_NSC_ILi256EEEEEENSB_IJSD_SX_EEENSB_IJSX_NSC_ILi4096EEEEEEEEEEEEEvEENS14_INSA_13SM90_TMA_LOADENS16_IS18_S1A_NSW_INSB_IJNSB_IJS1B_S1B_EEES1E_S1G_EEENSB_IJS1J_S1K_NSB_IJSX_NSC_ILi2048EEEEEEEEEEEEEvEEEENS_8epilogue10collective6detail29Sm90TmaWarpSpecializedAdapterINS22_15DefaultEpilogueISM_NSB_IJNSB_IJllllEEESD_SX_EEES27_NS21_6thread17LinearCombinationISM_Li1EffLNS28_9ScaleType4KindE0ELNS_15FloatRoundStyleE2ESM_EENS_4gemm15EpilogueDefaultEEEEEvvEEEEvNT_6ParamsE --------------------------
	.section	.nv.info._ZN7cutlass13device_kernelINS_4conv6kernel13ConvUniversalINS1_16ConvProblemShapeILNS1_8OperatorE0ELi3EEENS1_10collective14CollectiveConvINS1_46MainloopSm90TmaGmmaWarpSpecializedImplicitGemmILS5_0ELi18ELi3EN4cute5tupleIJNSA_1CILi1EEESD_SD_EEENS1_36KernelImplicitTmaWarpSpecializedSm90ELi1EEENSB_IJNSC_ILi128EEENSC_ILi64EEENSB_IJNSC_ILi32EEEEEEEEENS_10bfloat16_tESM_NSA_8TiledMMAINSA_8MMA_AtomIJNSA_4SM904GMMA27MMA_64x64x16_F32BF16BF16_SSILNSQ_5MajorE0ELSS_0ELNSQ_7ScaleInE1ELST_1EEEEEENSA_6LayoutISE_NSB_IJNSC_ILi0EEESX_SX_EEEEENSB_IJNSA_10UnderscoreES10_S10_EEEEENS7_6detail26Sm90ImplicitGemmTileTraitsINSA_20SM90_TMA_LOAD_IM2COLENSA_14ComposedLayoutINSA_7SwizzleILi2ELi4ELi3EEENSA_18smem_ptr_flag_bitsILi16EEENSW_INSB_IJNSB_IJNSC_ILi8EEENSC_ILi16EEEEEENSB_IJSJ_SD_EEENSB_IJSD_NSC_ILi18EEEEEEEEENSB_IJNSB_IJSJ_NSC_ILi256EEEEEENSB_IJSD_SX_EEENSB_IJSX_NSC_ILi4096EEEEEEEEEEEEEvEENS14_INSA_13SM90_TMA_LOADENS16_IS18_S1A_NSW_INSB_IJNSB_IJS1B_S1B_EEES1E_S1G_EEENSB_IJS1J_S1K_NSB_IJSX_NSC_ILi2048EEEEEEEEEEEEEvEEEENS_8epilogue10collective6detail29Sm90TmaWarpSpecializedAdapterINS22_15DefaultEpilogueISM_NSB_IJNSB_IJllllEEESD_SX_EEES27_NS21_6thread17LinearCombinationISM_Li1EffLNS28_9ScaleType4KindE0ELNS_15FloatRoundStyleE2ESM_EENS_4gemm15EpilogueDefaultEEEEEvvEEEEvNT_6ParamsE,"",@"SHT_CUDA_INFO"
	.sectionflags	@""
	.align	4


	//----- nvinfo : EIATTR_CUDA_API_VERSION
	.align		4
        /*0000*/ 	.byte	0x04, 0x37
        /*0002*/ 	.short	(.L_18 - .L_17)
.L_17:
        /*0004*/ 	.word	0x00000082


	//----- nvinfo : EIATTR_KPARAM_INFO
	.align		4
.L_18:
        /*0008*/ 	.byte	0x04, 0x17
        /*000a*/ 	.short	(.L_20 - .L_19)
.L_19:
        /*000c*/ 	.word	0x00000000
        /*0010*/ 	.short	0x0000
        /*0012*/ 	.short	0x0070
        /*0014*/ 	.byte	0x00, 0xf0, 0x01, 0x10


	//----- nvinfo : EIATTR_SPARSE_MMA_MASK
	.align		4
.L_20:
        /*0018*/ 	.byte	0x03, 0x50
        /*001a*/ 	.short	0x0000


	//----- nvinfo : EIATTR_MAXREG_COUNT
	.align		4
        /*001c*/ 	.byte	0x03, 0x1b
        /*001e*/ 	.short	0x00ff


	//----- nvinfo : EIATTR_NUM_BARRIERS
	.align		4
        /*0020*/ 	.byte	0x02, 0x4c
        /*0022*/ 	.byte	0x01
	.zero		1


	//----- nvinfo : EIATTR_MERCURY_ISA_VERSION
	.align		4
        /*0024*/ 	.byte	0x03, 0x5f
        /*0026*/ 	.short	0x0101


	//----- nvinfo : EIATTR_COOP_GROUP_MASK_REGIDS
	.align		4
        /*0028*/ 	.byte	0x04, 0x29
        /*002a*/ 	.short	(.L_22 - .L_21)


	//   ....[0]....
.L_21:
        /*002c*/ 	.word	0xffffffff


	//   ....[1]....
        /*0030*/ 	.word	0xffffffff


	//   ....[2]....
        /*0034*/ 	.word	0xffffffff


	//----- nvinfo : EIATTR_COOP_GROUP_INSTR_OFFSETS
	.align		4
.L_22:
        /*0038*/ 	.byte	0x04, 0x28
        /*003a*/ 	.short	(.L_24 - .L_23)


	//   ....[0]....
.L_23:
        /*003c*/ 	.word	0x00000060


	//   ....[1]....
        /*0040*/ 	.word	0x00000070


	//   ....[2]....
        /*0044*/ 	.word	0x00000130


	//----- nvinfo : EIATTR_MBARRIER_INSTR_OFFSETS
	.align		4
.L_24:
        /*0048*/ 	.byte	0x04, 0x39
        /*004a*/ 	.short	(.L_26 - .L_25)


	//   ....[0]....
.L_25:
        /*004c*/ 	.word	0x00000270
        /*0050*/ 	.word	0x000000ff
        /*0054*/ 	.word	0x00036000
        /*0058*/ 	.short	0x0100
        /*005a*/ 	.byte	0x08
	.zero		1


	//   ....[1]....
        /*005c*/ 	.word	0x00000280
        /*0060*/ 	.word	0x000000ff
        /*0064*/ 	.word	0x00036090
        /*0068*/ 	.short	0x0100
        /*006a*/ 	.byte	0x08
	.zero		1


	//   ....[2]....
        /*006c*/ 	.word	0x00000290
        /*0070*/ 	.word	0x000000ff
        /*0074*/ 	.word	0x00036008
        /*0078*/ 	.short	0x0100
        /*007a*/ 	.byte	0x08
	.zero		1


	//   ....[3]....
        /*007c*/ 	.word	0x000002a0
        /*0080*/ 	.word	0x000000ff
        /*0084*/ 	.word	0x00036098
        /*0088*/ 	.short	0x0100
        /*008a*/ 	.byte	0x08
	.zero		1


	//   ....[4]....
        /*008c*/ 	.word	0x000002b0
        /*0090*/ 	.word	0x000000ff
        /*0094*/ 	.word	0x00036010
        /*0098*/ 	.short	0x0100
        /*009a*/ 	.byte	0x08
	.zero		1


	//   ....[5]....
        /*009c*/ 	.word	0x000002c0
        /*00a0*/ 	.word	0x000000ff
        /*00a4*/ 	.word	0x000360a0
        /*00a8*/ 	.short	0x0100
        /*00aa*/ 	.byte	0x08
	.zero		1


	//   ....[6]....
        /*00ac*/ 	.word	0x000002d0
        /*00b0*/ 	.word	0x000000ff
        /*00b4*/ 	.word	0x00036018
        /*00b8*/ 	.short	0x0100
        /*00ba*/ 	.byte	0x08
	.zero		1


	//   ....[7]....
        /*00bc*/ 	.word	0x000002e0
        /*00c0*/ 	.word	0x000000ff
        /*00c4*/ 	.word	0x000360a8
        /*00c8*/ 	.short	0x0100
        /*00ca*/ 	.byte	0x08
	.zero		1


	//   ....[8]....
        /*00cc*/ 	.word	0x000002f0
        /*00d0*/ 	.word	0x000000ff
        /*00d4*/ 	.word	0x00036020
        /*00d8*/ 	.short	0x0100
        /*00da*/ 	.byte	0x08
	.zero		1


	//   ....[9]....
        /*00dc*/ 	.word	0x00000300
        /*00e0*/ 	.word	0x000000ff
        /*00e4*/ 	.word	0x000360b0
        /*00e8*/ 	.short	0x0100
        /*00ea*/ 	.byte	0x08
	.zero		1


	//   ....[10]....
        /*00ec*/ 	.word	0x00000310
        /*00f0*/ 	.word	0x000000ff
        /*00f4*/ 	.word	0x00036028
        /*00f8*/ 	.short	0x0100
        /*00fa*/ 	.byte	0x08
	.zero		1


	//   ....[11]....
        /*00fc*/ 	.word	0x00000320
        /*0100*/ 	.word	0x000000ff
        /*0104*/ 	.word	0x000360b8
        /*0108*/ 	.short	0x0100
        /*010a*/ 	.byte	0x08
	.zero		1


	//   ....[12]....
        /*010c*/ 	.word	0x00000330
        /*0110*/ 	.word	0x000000ff
        /*0114*/ 	.word	0x00036030
        /*0118*/ 	.short	0x0100
        /*011a*/ 	.byte	0x08
	.zero		1


	//   ....[13]....
        /*011c*/ 	.word	0x00000340
        /*0120*/ 	.word	0x000000ff
        /*0124*/ 	.word	0x000360c0
        /*0128*/ 	.short	0x0100
        /*012a*/ 	.byte	0x08
	.zero		1


	//   ....[14]....
        /*012c*/ 	.word	0x00000350
        /*0130*/ 	.word	0x000000ff
        /*0134*/ 	.word	0x00036038
        /*0138*/ 	.short	0x0100
        /*013a*/ 	.byte	0x08
	.zero		1


	//   ....[15]....
        /*013c*/ 	.word	0x00000360
        /*0140*/ 	.word	0x000000ff
        /*0144*/ 	.word	0x000360c8
        /*0148*/ 	.short	0x0100
        /*014a*/ 	.byte	0x08
	.zero		1


	//   ....[16]....
        /*014c*/ 	.word	0x00000370
        /*0150*/ 	.word	0x000000ff
        /*0154*/ 	.word	0x00036040
        /*0158*/ 	.short	0x0100
        /*015a*/ 	.byte	0x08
	.zero		1


	//   ....[17]....
        /*015c*/ 	.word	0x00000380
        /*0160*/ 	.word	0x000000ff
        /*0164*/ 	.word	0x000360d0
        /*0168*/ 	.short	0x0100
        /*016a*/ 	.byte	0x08
	.zero		1


	//   ....[18]....
        /*016c*/ 	.word	0x00000390
        /*0170*/ 	.word	0x000000ff
        /*0174*/ 	.word	0x00036048
        /*0178*/ 	.short	0x0100
        /*017a*/ 	.byte	0x08
	.zero		1


	//   ....[19]....
        /*017c*/ 	.word	0x000003a0
        /*0180*/ 	.word	0x000000ff
        /*0184*/ 	.word	0x000360d8
        /*0188*/ 	.short	0x0100
        /*018a*/ 	.byte	0x08
	.zero		1


	//   ....[20]....
        /*018c*/ 	.word	0x000003b0
        /*0190*/ 	.word	0x000000ff
        /*0194*/ 	.word	0x00036050
        /*0198*/ 	.short	0x0100
        /*019a*/ 	.byte	0x08
	.zero		1


	//   ....[21]....
        /*019c*/ 	.word	0x000003c0
        /*01a0*/ 	.word	0x000000ff
        /*01a4*/ 	.word	0x000360e0
        /*01a8*/ 	.short	0x0100
        /*01aa*/ 	.byte	0x08
	.zero		1


	//   ....[22]....
        /*01ac*/ 	.word	0x000003d0
        /*01b0*/ 	.word	0x000000ff
        /*01b4*/ 	.word	0x00036058
        /*01b8*/ 	.short	0x0100
        /*01ba*/ 	.byte	0x08
	.zero		1


	//   ....[23]....
        /*01bc*/ 	.word	0x000003e0
        /*01c0*/ 	.word	0x000000ff
        /*01c4*/ 	.word	0x000360e8
        /*01c8*/ 	.short	0x0100
        /*01ca*/ 	.byte	0x08
	.zero		1


	//   ....[24]....
        /*01cc*/ 	.word	0x000003f0
        /*01d0*/ 	.word	0x000000ff
        /*01d4*/ 	.word	0x00036060
        /*01d8*/ 	.short	0x0100
        /*01da*/ 	.byte	0x08
	.zero		1


	//   ....[25]....
        /*01dc*/ 	.word	0x00000400
        /*01e0*/ 	.word	0x000000ff
        /*01e4*/ 	.word	0x000360f0
        /*01e8*/ 	.short	0x0100
        /*01ea*/ 	.byte	0x08
	.zero		1


	//   ....[26]....
        /*01ec*/ 	.word	0x00000410
        /*01f0*/ 	.word	0x000000ff
        /*01f4*/ 	.word	0x00036068
        /*01f8*/ 	.short	0x0100
        /*01fa*/ 	.byte	0x08
	.zero		1


	//   ....[27]....
        /*01fc*/ 	.word	0x00000420
        /*0200*/ 	.word	0x000000ff
        /*0204*/ 	.word	0x000360f8
        /*0208*/ 	.short	0x0100
        /*020a*/ 	.byte	0x08
	.zero		1


	//   ....[28]....
        /*020c*/ 	.word	0x00000430
        /*0210*/ 	.word	0x000000ff
        /*0214*/ 	.word	0x00036070
        /*0218*/ 	.short	0x0100
        /*021a*/ 	.byte	0x08
	.zero		1


	//   ....[29]....
        /*021c*/ 	.word	0x00000440
        /*0220*/ 	.word	0x000000ff
        /*0224*/ 	.word	0x00036100
        /*0228*/ 	.short	0x0100
        /*022a*/ 	.byte	0x08
	.zero		1


	//   ....[30]....
        /*022c*/ 	.word	0x00000450
        /*0230*/ 	.word	0x000000ff
        /*0234*/ 	.word	0x00036078
        /*0238*/ 	.short	0x0100
        /*023a*/ 	.byte	0x08
	.zero		1


	//   ....[31]....
        /*023c*/ 	.word	0x00000460
        /*0240*/ 	.word	0x000000ff
        /*0244*/ 	.word	0x00036108
        /*0248*/ 	.short	0x0100
        /*024a*/ 	.byte	0x08
	.zero		1


	//   ....[32]....
        /*024c*/ 	.word	0x00000470
        /*0250*/ 	.word	0x000000ff
        /*0254*/ 	.word	0x00036080
        /*0258*/ 	.short	0x0100
        /*025a*/ 	.byte	0x08
	.zero		1


	//   ....[33]....
        /*025c*/ 	.word	0x00000480
        /*0260*/ 	.word	0x000000ff
        /*0264*/ 	.word	0x00036110
        /*0268*/ 	.short	0x0100
        /*026a*/ 	.byte	0x08
	.zero		1


	//   ....[34]....
        /*026c*/ 	.word	0x00000490
        /*0270*/ 	.word	0x000000ff
        /*0274*/ 	.word	0x00036088
        /*0278*/ 	.short	0x0100
        /*027a*/ 	.byte	0x08
	.zero		1


	//   ....[35]....
        /*027c*/ 	.word	0x000004a0
        /*0280*/ 	.word	0x000000ff
        /*0284*/ 	.word	0x00036118
        /*0288*/ 	.short	0x0100
        /*028a*/ 	.byte	0x08
	.zero		1


	//   ....[36]....
        /*028c*/ 	.word	0x00000b70
        /*0290*/ 	.word	0x00000005
        /*0294*/ 	.word	0x00036000
        /*0298*/ 	.short	0x010a
        /*029a*/ 	.byte	0x3f
	.zero		1


	//   ....[37]....
        /*029c*/ 	.word	0x00000ef0
        /*02a0*/ 	.word	0x00000006
        /*02a4*/ 	.word	0x00036000
        /*02a8*/ 	.short	0x010a
        /*02aa*/ 	.byte	0x3f
	.zero		1


	//   ....[38]....
        /*02ac*/ 	.word	0x000010f0
        /*02b0*/ 	.word	0x000000ff
        /*02b4*/ 	.word	0x00000000
        /*02b8*/ 	.short	0x0101
        /*02ba*/ 	.byte	0x06
	.zero		1


	//   ....[39]....
        /*02bc*/ 	.word	0x000012e0
        /*02c0*/ 	.word	0x00000003
        /*02c4*/ 	.word	0x00000000
        /*02c8*/ 	.short	0x0101
        /*02ca*/ 	.byte	0x3f
	.zero		1


	//   ....[40]....
        /*02cc*/ 	.word	0x000060d0
        /*02d0*/ 	.word	0x00000011
        /*02d4*/ 	.word	0x00036090
        /*02d8*/ 	.short	0x010a
        /*02da*/ 	.byte	0x3f
	.zero		1


	//   ....[41]....
        /*02dc*/ 	.word	0x000068c0
        /*02e0*/ 	.word	0x00000004
        /*02e4*/ 	.word	0x00000000
        /*02e8*/ 	.short	0x010a
        /*02ea*/ 	.byte	0x3f
	.zero		1


	//   ....[42]....
        /*02ec*/ 	.word	0x00006970
        /*02f0*/ 	.word	0x00000002
        /*02f4*/ 	.word	0x00000000
        /*02f8*/ 	.short	0x010a
        /*02fa*/ 	.byte	0x3f
	.zero		1


	//   ....[43]....
        /*02fc*/ 	.word	0x00006a20
        /*0300*/ 	.word	0x00000002
        /*0304*/ 	.word	0x00000000
        /*0308*/ 	.short	0x010a
        /*030a*/ 	.byte	0x3f
	.zero		1


	//   ....[44]....
        /*030c*/ 	.word	0x00006ad0
        /*0310*/ 	.word	0x00000002
        /*0314*/ 	.word	0x00000000
        /*0318*/ 	.short	0x010a
        /*031a*/ 	.byte	0x3f
	.zero		1


	//   ....[45]....
        /*031c*/ 	.word	0x00006b80
        /*0320*/ 	.word	0x00000002
        /*0324*/ 	.word	0x00000000
        /*0328*/ 	.short	0x010a
        /*032a*/ 	.byte	0x3f
	.zero		1


	//   ....[46]....
        /*032c*/ 	.word	0x00006c30
        /*0330*/ 	.word	0x00000002
        /*0334*/ 	.word	0x00000000
        /*0338*/ 	.short	0x010a
        /*033a*/ 	.byte	0x3f
	.zero		1


	//   ....[47]....
        /*033c*/ 	.word	0x00006ce0
        /*0340*/ 	.word	0x00000002
        /*0344*/ 	.word	0x00000000
        /*0348*/ 	.short	0x010a
        /*034a*/ 	.byte	0x3f
	.zero		1


	//   ....[48]....
        /*034c*/ 	.word	0x00006d90
        /*0350*/ 	.word	0x00000002
        /*0354*/ 	.word	0x00000000
        /*0358*/ 	.short	0x010a
        /*035a*/ 	.byte	0x3f
	.zero		1


	//   ....[49]....
        /*035c*/ 	.word	0x00006e40
        /*0360*/ 	.word	0x00000002
        /*0364*/ 	.word	0x00000000
        /*0368*/ 	.short	0x010a
        /*036a*/ 	.byte	0x3f
	.zero		1


	//   ....[50]....
        /*036c*/ 	.word	0x00006ef0
        /*0370*/ 	.word	0x00000002
        /*0374*/ 	.word	0x00000000
        /*0378*/ 	.short	0x010a
        /*037a*/ 	.byte	0x3f
	.zero		1


	//   ....[51]....
        /*037c*/ 	.word	0x00006fa0
        /*0380*/ 	.word	0x00000002
        /*0384*/ 	.word	0x00000000
        /*0388*/ 	.short	0x010a
        /*038a*/ 	.byte	0x3f
	.zero		1


	//   ....[52]....
        /*038c*/ 	.word	0x00007050
        /*0390*/ 	.word	0x00000002
        /*0394*/ 	.word	0x00000000
        /*0398*/ 	.short	0x010a
        /*039a*/ 	.byte	0x3f
	.zero		1


	//   ....[53]....
        /*039c*/ 	.word	0x00007100
        /*03a0*/ 	.word	0x00000002
        /*03a4*/ 	.word	0x00000000
        /*03a8*/ 	.short	0x010a
        /*03aa*/ 	.byte	0x3f
	.zero		1


	//   ....[54]....
        /*03ac*/ 	.word	0x000071b0
        /*03b0*/ 	.word	0x00000002
        /*03b4*/ 	.word	0x00000000
        /*03b8*/ 	.short	0x010a
        /*03ba*/ 	.byte	0x3f
	.zero		1


	//   ....[55]....
        /*03bc*/ 	.word	0x00007260
        /*03c0*/ 	.word	0x00000002
        /*03c4*/ 	.word	0x00000000
        /*03c8*/ 	.short	0x010a
        /*03ca*/ 	.byte	0x3f
	.zero		1


	//   ....[56]....
        /*03cc*/ 	.word	0x00007310
        /*03d0*/ 	.word	0x00000002
        /*03d4*/ 	.word	0x00000000
        /*03d8*/ 	.short	0x010a
        /*03da*/ 	.byte	0x3f
	.zero		1


	//   ....[57]....
        /*03dc*/ 	.word	0x000073c0
        /*03e0*/ 	.word	0x00000002
        /*03e4*/ 	.word	0x00000000
        /*03e8*/ 	.short	0x010a
        /*03ea*/ 	.byte	0x3f
	.zero		1


	//   ....[58]....
        /*03ec*/ 	.word	0x00007470
        /*03f0*/ 	.word	0x00000003
        /*03f4*/ 	.word	0x00000000
        /*03f8*/ 	.short	0x010a
        /*03fa*/ 	.byte	0x3f
	.zero		1


	//----- nvinfo : EIATTR_NUM_MBARRIERS
	.align		4
.L_26:
        /*03fc*/ 	.byte	0x03, 0x38
        /*03fe*/ 	.short	0x0024


	//----- nvinfo : EIATTR_EXIT_INSTR_OFFSETS
	.align		4
        /*0400*/ 	.byte	0x04, 0x1c
        /*0402*/ 	.short	(.L_28 - .L_27)


	//   ....[0]....
.L_27:
        /*0404*/ 	.word	0x000008a0


	//   ....[1]....
        /*0408*/ 	.word	0x00001430


	//   ....[2]....
        /*040c*/ 	.word	0x00004800


	//   ....[3]....
        /*0410*/ 	.word	0x00004830


	//   ....[4]....
        /*0414*/ 	.word	0x00005e90


	//   ....[5]....
        /*0418*/ 	.word	0x00005ec0


	//   ....[6]....
        /*041c*/ 	.word	0x00005ee0


	//   ....[7]....
        /*0420*/ 	.word	0x000067b0


	//   ....[8]....
        /*0424*/ 	.word	0x000074a0


	//----- nvinfo : EIATTR_MAX_THREADS
	.align		4
.L_28:
        /*0428*/ 	.byte	0x04, 0x05
        /*042a*/ 	.short	(.L_30 - .L_29)
.L_29:
        /*042c*/ 	.word	0x00000100
        /*0430*/ 	.word	0x00000001
        /*0434*/ 	.word	0x00000001


	//----- nvinfo : EIATTR_CRS_STACK_SIZE
	.align		4
.L_30:
        /*0438*/ 	.byte	0x04, 0x1e
        /*043a*/ 	.short	(.L_32 - .L_31)
.L_31:
        /*043c*/ 	.word	0x00000000


	//----- nvinfo : EIATTR_CBANK_PARAM_SIZE
	.align		4
.L_32:
        /*0440*/ 	.byte	0x03, 0x19
        /*0442*/ 	.short	0x0470


	//----- nvinfo : EIATTR_PARAM_CBANK
	.align		4
        /*0444*/ 	.byte	0x04, 0x0a
        /*0446*/ 	.short	(.L_34 - .L_33)
	.align		4
.L_33:
        /*0448*/ 	.word	index@(.nv.constant0._ZN7cutlass13device_kernelINS_4conv6kernel13ConvUniversalINS1_16ConvProblemShapeILNS1_8OperatorE0ELi3EEENS1_10collective14CollectiveConvINS1_46MainloopSm90TmaGmmaWarpSpecializedImplicitGemmILS5_0ELi18ELi3EN4cute5tupleIJNSA_1CILi1EEESD_SD_EEENS1_36KernelImplicitTmaWarpSpecializedSm90ELi1EEENSB_IJNSC_ILi128EEENSC_ILi64EEENSB_IJNSC_ILi32EEEEEEEEENS_10bfloat16_tESM_NSA_8TiledMMAINSA_8MMA_AtomIJNSA_4SM904GMMA27MMA_64x64x16_F32BF16BF16_SSILNSQ_5MajorE0ELSS_0ELNSQ_7ScaleInE1ELST_1EEEEEENSA_6LayoutISE_NSB_IJNSC_ILi0EEESX_SX_EEEEENSB_IJNSA_10UnderscoreES10_S10_EEEEENS7_6detail26Sm90ImplicitGemmTileTraitsINSA_20SM90_TMA_LOAD_IM2COLENSA_14ComposedLayoutINSA_7SwizzleILi2ELi4ELi3EEENSA_18smem_ptr_flag_bitsILi16EEENSW_INSB_IJNSB_IJNSC_ILi8EEENSC_ILi16EEEEEENSB_IJSJ_SD_EEENSB_IJSD_NSC_ILi18EEEEEEEEENSB_IJNSB_IJSJ_NSC_ILi256EEEEEENSB_IJSD_SX_EEENSB_IJSX_NSC_ILi4096EEEEEEEEEEEEEvEENS14_INSA_13SM90_TMA_LOADENS16_IS18_S1A_NSW_INSB_IJNSB_IJS1B_S1B_EEES1E_S1G_EEENSB_IJS1J_S1K_NSB_IJSX_NSC_ILi2048EEEEEEEEEEEEEvEEEENS_8epilogue10collective6detail29Sm90TmaWarpSpecializedAdapterINS22_15DefaultEpilogueISM_NSB_IJNSB_IJllllEEESD_SX_EEES27_NS21_6thread17LinearCombinationISM_Li1EffLNS28_9ScaleType4KindE0ELNS_15FloatRoundStyleE2ESM_EENS_4gemm15EpilogueDefaultEEEEEvvEEEEvNT_6ParamsE)
        /*044c*/ 	.short	0x0210
        /*044e*/ 	.short	0x0470


	//----- nvinfo : EIATTR_SW_WAR
	.align		4
.L_34:
        /*0450*/ 	.byte	0x04, 0x36
        /*0452*/ 	.short	(.L_36 - .L_35)
.L_35:
        /*0454*/ 	.word	0x00000008
.L_36:


//--------------------- .nv.callgraph             --------------------------
	.section	.nv.callgraph,"",@"SHT_CUDA_CALLGRAPH"
	.align	4
	.sectionentsize	8
	.align		4
        /*0000*/ 	.word	0x00000000
	.align		4
        /*0004*/ 	.word	0xffffffff
	.align		4
        /*0008*/ 	.word	0x00000000
	.align		4
        /*000c*/ 	.word	0xfffffffe
	.align		4
        /*0010*/ 	.word	0x00000000
	.align		4
        /*0014*/ 	.word	0xfffffffd
	.align		4
        /*0018*/ 	.word	0x00000000
	.align		4
        /*001c*/ 	.word	0xfffffffc


//--------------------- .nv.constant4             --------------------------
	.section	.nv.constant4,"a",@progbits
	.align	8
	.align		8
.nv.constant4:
        /*0000*/ 	.dword	_ZN39_INTERNAL_8cfaf14a_4_k_cu_bf53577d_27924cuda3std3__45__cpo5beginE
	.align		8
        /*0008*/ 	.dword	_ZN39_INTERNAL_8cfaf14a_4_k_cu_bf53577d_27924cuda3std3__45__cpo3endE
	.align		8
        /*0010*/ 	.dword	_ZN39_INTERNAL_8cfaf14a_4_k_cu_bf53577d_27924cuda3std3__45__cpo6cbeginE
	.align		8
        /*0018*/ 	.dword	_ZN39_INTERNAL_8cfaf14a_4_k_cu_bf53577d_27924cuda3std3__45__cpo4cendE
	.align		8
        /*0020*/ 	.dword	_ZN39_INTERNAL_8cfaf14a_4_k_cu_bf53577d_27924cuda3std3__441_GLOBAL__N__8cfaf14a_4_k_cu_bf53577d_27926ignoreE
	.align		8
        /*0028*/ 	.dword	_ZN39_INTERNAL_8cfaf14a_4_k_cu_bf53577d_27924cuda3std3__419piecewise_constructE
	.align		8
        /*0030*/ 	.dword	_ZN39_INTERNAL_8cfaf14a_4_k_cu_bf53577d_27924cuda3std3__48in_placeE
	.align		8
        /*0038*/ 	.dword	_ZN39_INTERNAL_8cfaf14a_4_k_cu_bf53577d_27924cuda3std6ranges3__45__cpo4swapE
	.align		8
        /*0040*/ 	.dword	_ZN39_INTERNAL_8cfaf14a_4_k_cu_bf53577d_27924cuda3std6ranges3__45__cpo9iter_moveE
	.align		8
        /*0048*/ 	.dword	_ZN39_INTERNAL_8cfaf14a_4_k_cu_bf53577d_27924cute7productE
	.align		8
        /*0050*/ 	.dword	_ZN39_INTERNAL_8cfaf14a_4_k_cu_bf53577d_27924cute1_E


//--------------------- .text._ZN7cutlass13device_kernelINS_4conv6kernel13ConvUniversalINS1_16ConvProblemShapeILNS1_8OperatorE0ELi3EEENS1_10collective14CollectiveConvINS1_46MainloopSm90TmaGmmaWarpSpecializedImplicitGemmILS5_0ELi18ELi3EN4cute5tupleIJNSA_1CILi1EEESD_SD_EEENS1_36KernelImplicitTmaWarpSpecializedSm90ELi1EEENSB_IJNSC_ILi128EEENSC_ILi64EEENSB_IJNSC_ILi32EEEEEEEEENS_10bfloat16_tESM_NSA_8TiledMMAINSA_8MMA_AtomIJNSA_4SM904GMMA27MMA_64x64x16_F32BF16BF16_SSILNSQ_5MajorE0ELSS_0ELNSQ_7ScaleInE1ELST_1EEEEEENSA_6LayoutISE_NSB_IJNSC_ILi0EEESX_SX_EEEEENSB_IJNSA_10UnderscoreES10_S10_EEEEENS7_6detail26Sm90ImplicitGemmTileTraitsINSA_20SM90_TMA_LOAD_IM2COLENSA_14ComposedLayoutINSA_7SwizzleILi2ELi4ELi3EEENSA_18smem_ptr_flag_bitsILi16EEENSW_INSB_IJNSB_IJNSC_ILi8EEENSC_ILi16EEEEEENSB_IJSJ_SD_EEENSB_IJSD_NSC_ILi18EEEEEEEEENSB_IJNSB_IJSJ_NSC_ILi256EEEEEENSB_IJSD_SX_EEENSB_IJSX_NSC_ILi4096EEEEEEEEEEEEEvEENS14_INSA_13SM90_TMA_LOADENS16_IS18_S1A_NSW_INSB_IJNSB_IJS1B_S1B_EEES1E_S1G_EEENSB_IJS1J_S1K_NSB_IJSX_NSC_ILi2048EEEEEEEEEEEEEvEEEENS_8epilogue10collective6detail29Sm90TmaWarpSpecializedAdapterINS22_15DefaultEpilogueISM_NSB_IJNSB_IJllllEEESD_SX_EEES27_NS21_6thread17LinearCombinationISM_Li1EffLNS28_9ScaleType4KindE0ELNS_15FloatRoundStyleE2ESM_EENS_4gemm15EpilogueDefaultEEEEEvvEEEEvNT_6ParamsE --------------------------
	.section	.text._ZN7cutlass13device_kernelINS_4conv6kernel13ConvUniversalINS1_16ConvProblemShapeILNS1_8OperatorE0ELi3EEENS1_10collective14CollectiveConvINS1_46MainloopSm90TmaGmmaWarpSpecializedImplicitGemmILS5_0ELi18ELi3EN4cute5tupleIJNSA_1CILi1EEESD_SD_EEENS1_36KernelImplicitTmaWarpSpecializedSm90ELi1EEENSB_IJNSC_ILi128EEENSC_ILi64EEENSB_IJNSC_ILi32EEEEEEEEENS_10bfloat16_tESM_NSA_8TiledMMAINSA_8MMA_AtomIJNSA_4SM904GMMA27MMA_64x64x16_F32BF16BF16_SSILNSQ_5MajorE0ELSS_0ELNSQ_7ScaleInE1ELST_1EEEEEENSA_6LayoutISE_NSB_IJNSC_ILi0EEESX_SX_EEEEENSB_IJNSA_10UnderscoreES10_S10_EEEEENS7_6detail26Sm90ImplicitGemmTileTraitsINSA_20SM90_TMA_LOAD_IM2COLENSA_14ComposedLayoutINSA_7SwizzleILi2ELi4ELi3EEENSA_18smem_ptr_flag_bitsILi16EEENSW_INSB_IJNSB_IJNSC_ILi8EEENSC_ILi16EEEEEENSB_IJSJ_SD_EEENSB_IJSD_NSC_ILi18EEEEEEEEENSB_IJNSB_IJSJ_NSC_ILi256EEEEEENSB_IJSD_SX_EEENSB_IJSX_NSC_ILi4096EEEEEEEEEEEEEvEENS14_INSA_13SM90_TMA_LOADENS16_IS18_S1A_NSW_INSB_IJNSB_IJS1B_S1B_EEES1E_S1G_EEENSB_IJS1J_S1K_NSB_IJSX_NSC_ILi2048EEEEEEEEEEEEEvEEEENS_8epilogue10collective6detail29Sm90TmaWarpSpecializedAdapterINS22_15DefaultEpilogueISM_NSB_IJNSB_IJllllEEESD_SX_EEES27_NS21_6thread17LinearCombinationISM_Li1EffLNS28_9ScaleType4KindE0ELNS_15FloatRoundStyleE2ESM_EENS_4gemm15EpilogueDefaultEEEEEvvEEEEvNT_6ParamsE,"ax",@progbits
	.align	128
.text._ZN7cutlass13device_kernelINS_4conv6kernel13ConvUniversalINS1_16ConvProblemShapeILNS1_8OperatorE0ELi3EEENS1_10collective14CollectiveConvINS1_46MainloopSm90TmaGmmaWarpSpecializedImplicitGemmILS5_0ELi18ELi3EN4cute5tupleIJNSA_1CILi1EEESD_SD_EEENS1_36KernelImplicitTmaWarpSpecializedSm90ELi1EEENSB_IJNSC_ILi128EEENSC_ILi64EEENSB_IJNSC_ILi32EEEEEEEEENS_10bfloat16_tESM_NSA_8TiledMMAINSA_8MMA_AtomIJNSA_4SM904GMMA27MMA_64x64x16_F32BF16BF16_SSILNSQ_5MajorE0ELSS_0ELNSQ_7ScaleInE1ELST_1EEEEEENSA_6LayoutISE_NSB_IJNSC_ILi0EEESX_SX_EEEEENSB_IJNSA_10UnderscoreES10_S10_EEEEENS7_6detail26Sm90ImplicitGemmTileTraitsINSA_20SM90_TMA_LOAD_IM2COLENSA_14ComposedLayoutINSA_7SwizzleILi2ELi4ELi3EEENSA_18smem_ptr_flag_bitsILi16EEENSW_INSB_IJNSB_IJNSC_ILi8EEENSC_ILi16EEEEEENSB_IJSJ_SD_EEENSB_IJSD_NSC_ILi18EEEEEEEEENSB_IJNSB_IJSJ_NSC_ILi256EEEEEENSB_IJSD_SX_EEENSB_IJSX_NSC_ILi4096EEEEEEEEEEEEEvEENS14_INSA_13SM90_TMA_LOADENS16_IS18_S1A_NSW_INSB_IJNSB_IJS1B_S1B_EEES1E_S1G_EEENSB_IJS1J_S1K_NSB_IJSX_NSC_ILi2048EEEEEEEEEEEEEvEEEENS_8epilogue10collective6detail29Sm90TmaWarpSpecializedAdapterINS22_15DefaultEpilogueISM_NSB_IJNSB_IJllllEEESD_SX_EEES27_NS21_6thread17LinearCombinationISM_Li1EffLNS28_9ScaleType4KindE0ELNS_15FloatRoundStyleE2ESM_EENS_4gemm15EpilogueDefaultEEEEEvvEEEEvNT_6ParamsE:
        .type           _ZN7cutlass13device_kernelINS_4conv6kernel13ConvUniversalINS1_16ConvProblemShapeILNS1_8OperatorE0ELi3EEENS1_10collective14CollectiveConvINS1_46MainloopSm90TmaGmmaWarpSpecializedImplicitGemmILS5_0ELi18ELi3EN4cute5tupleIJNSA_1CILi1EEESD_SD_EEENS1_36KernelImplicitTmaWarpSpecializedSm90ELi1EEENSB_IJNSC_ILi128EEENSC_ILi64EEENSB_IJNSC_ILi32EEEEEEEEENS_10bfloat16_tESM_NSA_8TiledMMAINSA_8MMA_AtomIJNSA_4SM904GMMA27MMA_64x64x16_F32BF16BF16_SSILNSQ_5MajorE0ELSS_0ELNSQ_7ScaleInE1ELST_1EEEEEENSA_6LayoutISE_NSB_IJNSC_ILi0EEESX_SX_EEEEENSB_IJNSA_10UnderscoreES10_S10_EEEEENS7_6detail26Sm90ImplicitGemmTileTraitsINSA_20SM90_TMA_LOAD_IM2COLENSA_14ComposedLayoutINSA_7SwizzleILi2ELi4ELi3EEENSA_18smem_ptr_flag_bitsILi16EEENSW_INSB_IJNSB_IJNSC_ILi8EEENSC_ILi16EEEEEENSB_IJSJ_SD_EEENSB_IJSD_NSC_ILi18EEEEEEEEENSB_IJNSB_IJSJ_NSC_ILi256EEEEEENSB_IJSD_SX_EEENSB_IJSX_NSC_ILi4096EEEEEEEEEEEEEvEENS14_INSA_13SM90_TMA_LOADENS16_IS18_S1A_NSW_INSB_IJNSB_IJS1B_S1B_EEES1E_S1G_EEENSB_IJS1J_S1K_NSB_IJSX_NSC_ILi2048EEEEEEEEEEEEEvEEEENS_8epilogue10collective6detail29Sm90TmaWarpSpecializedAdapterINS22_15DefaultEpilogueISM_NSB_IJNSB_IJllllEEESD_SX_EEES27_NS21_6thread17LinearCombinationISM_Li1EffLNS28_9ScaleType4KindE0ELNS_15FloatRoundStyleE2ESM_EENS_4gemm15EpilogueDefaultEEEEEvvEEEEvNT_6ParamsE,@function
        .size           _ZN7cutlass13device_kernelINS_4conv6kernel13ConvUniversalINS1_16ConvProblemShapeILNS1_8OperatorE0ELi3EEENS1_10collective14CollectiveConvINS1_46MainloopSm90TmaGmmaWarpSpecializedImplicitGemmILS5_0ELi18ELi3EN4cute5tupleIJNSA_1CILi1EEESD_SD_EEENS1_36KernelImplicitTmaWarpSpecializedSm90ELi1EEENSB_IJNSC_ILi128EEENSC_ILi64EEENSB_IJNSC_ILi32EEEEEEEEENS_10bfloat16_tESM_NSA_8TiledMMAINSA_8MMA_AtomIJNSA_4SM904GMMA27MMA_64x64x16_F32BF16BF16_SSILNSQ_5MajorE0ELSS_0ELNSQ_7ScaleInE1ELST_1EEEEEENSA_6LayoutISE_NSB_IJNSC_ILi0EEESX_SX_EEEEENSB_IJNSA_10UnderscoreES10_S10_EEEEENS7_6detail26Sm90ImplicitGemmTileTraitsINSA_20SM90_TMA_LOAD_IM2COLENSA_14ComposedLayoutINSA_7SwizzleILi2ELi4ELi3EEENSA_18smem_ptr_flag_bitsILi16EEENSW_INSB_IJNSB_IJNSC_ILi8EEENSC_ILi16EEEEEENSB_IJSJ_SD_EEENSB_IJSD_NSC_ILi18EEEEEEEEENSB_IJNSB_IJSJ_NSC_ILi256EEEEEENSB_IJSD_SX_EEENSB_IJSX_NSC_ILi4096EEEEEEEEEEEEEvEENS14_INSA_13SM90_TMA_LOADENS16_IS18_S1A_NSW_INSB_IJNSB_IJS1B_S1B_EEES1E_S1G_EEENSB_IJS1J_S1K_NSB_IJSX_NSC_ILi2048EEEEEEEEEEEEEvEEEENS_8epilogue10collective6detail29Sm90TmaWarpSpecializedAdapterINS22_15DefaultEpilogueISM_NSB_IJNSB_IJllllEEESD_SX_EEES27_NS21_6thread17LinearCombinationISM_Li1EffLNS28_9ScaleType4KindE0ELNS_15FloatRoundStyleE2ESM_EENS_4gemm15EpilogueDefaultEEEEEvvEEEEvNT_6ParamsE,(.L_x_170 - _ZN7cutlass13device_kernelINS_4conv6kernel13ConvUniversalINS1_16ConvProblemShapeILNS1_8OperatorE0ELi3EEENS1_10collective14CollectiveConvINS1_46MainloopSm90TmaGmmaWarpSpecializedImplicitGemmILS5_0ELi18ELi3EN4cute5tupleIJNSA_1CILi1EEESD_SD_EEENS1_36KernelImplicitTmaWarpSpecializedSm90ELi1EEENSB_IJNSC_ILi128EEENSC_ILi64EEENSB_IJNSC_ILi32EEEEEEEEENS_10bfloat16_tESM_NSA_8TiledMMAINSA_8MMA_AtomIJNSA_4SM904GMMA27MMA_64x64x16_F32BF16BF16_SSILNSQ_5MajorE0ELSS_0ELNSQ_7ScaleInE1ELST_1EEEEEENSA_6LayoutISE_NSB_IJNSC_ILi0EEESX_SX_EEEEENSB_IJNSA_10UnderscoreES10_S10_EEEEENS7_6detail26Sm90ImplicitGemmTileTraitsINSA_20SM90_TMA_LOAD_IM2COLENSA_14ComposedLayoutINSA_7SwizzleILi2ELi4ELi3EEENSA_18smem_ptr_flag_bitsILi16EEENSW_INSB_IJNSB_IJNSC_ILi8EEENSC_ILi16EEEEEENSB_IJSJ_SD_EEENSB_IJSD_NSC_ILi18EEEEEEEEENSB_IJNSB_IJSJ_NSC_ILi256EEEEEENSB_IJSD_SX_EEENSB_IJSX_NSC_ILi4096EEEEEEEEEEEEEvEENS14_INSA_13SM90_TMA_LOADENS16_IS18_S1A_NSW_INSB_IJNSB_IJS1B_S1B_EEES1E_S1G_EEENSB_IJS1J_S1K_NSB_IJSX_NSC_ILi2048EEEEEEEEEEEEEvEEEENS_8epilogue10collective6detail29Sm90TmaWarpSpecializedAdapterINS22_15DefaultEpilogueISM_NSB_IJNSB_IJllllEEESD_SX_EEES27_NS21_6thread17LinearCombinationISM_Li1EffLNS28_9ScaleType4KindE0ELNS_15FloatRoundStyleE2ESM_EENS_4gemm15EpilogueDefaultEEEEEvvEEEEvNT_6ParamsE)
        .other          _ZN7cutlass13device_kernelINS_4conv6kernel13ConvUniversalINS1_16ConvProblemShapeILNS1_8OperatorE0ELi3EEENS1_10collective14CollectiveConvINS1_46MainloopSm90TmaGmmaWarpSpecializedImplicitGemmILS5_0ELi18ELi3EN4cute5tupleIJNSA_1CILi1EEESD_SD_EEENS1_36KernelImplicitTmaWarpSpecializedSm90ELi1EEENSB_IJNSC_ILi128EEENSC_ILi64EEENSB_IJNSC_ILi32EEEEEEEEENS_10bfloat16_tESM_NSA_8TiledMMAINSA_8MMA_AtomIJNSA_4SM904GMMA27MMA_64x64x16_F32BF16BF16_SSILNSQ_5MajorE0ELSS_0ELNSQ_7ScaleInE1ELST_1EEEEEENSA_6LayoutISE_NSB_IJNSC_ILi0EEESX_SX_EEEEENSB_IJNSA_10UnderscoreES10_S10_EEEEENS7_6detail26Sm90ImplicitGemmTileTraitsINSA_20SM90_TMA_LOAD_IM2COLENSA_14ComposedLayoutINSA_7SwizzleILi2ELi4ELi3EEENSA_18smem_ptr_flag_bitsILi16EEENSW_INSB_IJNSB_IJNSC_ILi8EEENSC_ILi16EEEEEENSB_IJSJ_SD_EEENSB_IJSD_NSC_ILi18EEEEEEEEENSB_IJNSB_IJSJ_NSC_ILi256EEEEEENSB_IJSD_SX_EEENSB_IJSX_NSC_ILi4096EEEEEEEEEEEEEvEENS14_INSA_13SM90_TMA_LOADENS16_IS18_S1A_NSW_INSB_IJNSB_IJS1B_S1B_EEES1E_S1G_EEENSB_IJS1J_S1K_NSB_IJSX_NSC_ILi2048EEEEEEEEEEEEEvEEEENS_8epilogue10collective6detail29Sm90TmaWarpSpecializedAdapterINS22_15DefaultEpilogueISM_NSB_IJNSB_IJllllEEESD_SX_EEES27_NS21_6thread17LinearCombinationISM_Li1EffLNS28_9ScaleType4KindE0ELNS_15FloatRoundStyleE2ESM_EENS_4gemm15EpilogueDefaultEEEEEvvEEEEvNT_6ParamsE,@"STO_CUDA_ENTRY STV_DEFAULT"
_ZN7cutlass13device_kernelINS_4conv6kernel13ConvUniversalINS1_16ConvProblemShapeILNS1_8OperatorE0ELi3EEENS1_10collective14CollectiveConvINS1_46MainloopSm90TmaGmmaWarpSpecializedImplicitGemmILS5_0ELi18ELi3EN4cute5tupleIJNSA_1CILi1EEESD_SD_EEENS1_36KernelImplicitTmaWarpSpecializedSm90ELi1EEENSB_IJNSC_ILi128EEENSC_ILi64EEENSB_IJNSC_ILi32EEEEEEEEENS_10bfloat16_tESM_NSA_8TiledMMAINSA_8MMA_AtomIJNSA_4SM904GMMA27MMA_64x64x16_F32BF16BF16_SSILNSQ_5MajorE0ELSS_0ELNSQ_7ScaleInE1ELST_1EEEEEENSA_6LayoutISE_NSB_IJNSC_ILi0EEESX_SX_EEEEENSB_IJNSA_10UnderscoreES10_S10_EEEEENS7_6detail26Sm90ImplicitGemmTileTraitsINSA_20SM90_TMA_LOAD_IM2COLENSA_14ComposedLayoutINSA_7SwizzleILi2ELi4ELi3EEENSA_18smem_ptr_flag_bitsILi16EEENSW_INSB_IJNSB_IJNSC_ILi8EEENSC_ILi16EEEEEENSB_IJSJ_SD_EEENSB_IJSD_NSC_ILi18EEEEEEEEENSB_IJNSB_IJSJ_NSC_ILi256EEEEEENSB_IJSD_SX_EEENSB_IJSX_NSC_ILi4096EEEEEEEEEEEEEvEENS14_INSA_13SM90_TMA_LOADENS16_IS18_S1A_NSW_INSB_IJNSB_IJS1B_S1B_EEES1E_S1G_EEENSB_IJS1J_S1K_NSB_IJSX_NSC_ILi2048EEEEEEEEEEEEEvEEEENS_8epilogue10collective6detail29Sm90TmaWarpSpecializedAdapterINS22_15DefaultEpilogueISM_NSB_IJNSB_IJllllEEESD_SX_EEES27_NS21_6thread17LinearCombinationISM_Li1EffLNS28_9ScaleType4KindE0ELNS_15FloatRoundStyleE2ESM_EENS_4gemm15EpilogueDefaultEEEEEvvEEEEvNT_6ParamsE:
[----:B------:R-:W-:Y:S01]  /*0000*/  LDC R1, c[0x0][0x28] ;  /* 0x00000a00ff017b82 */ /* 0x000fe20000000800 */
[----:B------:R-:W0:Y:S01]  /*0010*/  S2R R8, SR_TID.X ;  /* 0x0000000000087919 */ /* 0x000e220000002100 */
[----:B------:R-:W-:Y:S01]  /*0020*/  ELECT P0, URZ, PT ;  /* 0x00000000003f782f */ /* 0x000fe20003800000 */
[----:B------:R-:W-:Y:S01]  /*0030*/  BSSY B0, `(.L_x_0) ;  /* 0x000000f000007945 */ /* 0x000fe20003800000 */
[--C-:B0-----:R-:W-:Y:S02]  /*0040*/  SHF.R.U32.HI R0, RZ, 0x5, R8.reuse ;  /* 0x00000005ff007819 */ /* 0x101fe40000011608 */
[----:B------:R-:W-:-:S03]  /*0050*/  SHF.R.U32.HI R3, RZ, 0x7, R8 ;  /* 0x00000007ff037819 */ /* 0x000fc60000011608 */
[----:B------:R-:W0:Y:S04]  /*0060*/  SHFL.IDX PT, R2, R0, RZ, 0x1f ;  /* 0x00001fff00027589 */ /* 0x000e2800000e0000 */
[----:B------:R1:W2:Y:S01]  /*0070*/  SHFL.IDX PT, R7, R3, RZ, 0x1f ;  /* 0x00001fff03077589 */ /* 0x0002a200000e0000 */
[----:B0-----:R-:W-:-:S13]  /*0080*/  ISETP.NE.OR P0, PT, R2, RZ, !P0 ;  /* 0x000000ff0200720c */ /* 0x001fda0004705670 */
[----:B-12---:R-:W-:Y:S05]  /*0090*/  @P0 BRA `(.L_x_1) ;  /* 0x0000000000200947 */ /* 0x006fea0003800000 */
[----:B------:R-:W-:Y:S02]  /*00a0*/  ULDC.64 UR4, c[0x0][0x198] ;  /* 0x0000660000047ab9 */ /* 0x000fe40000000a00 */
[----:B------:R-:W-:Y:S02]  /*00b0*/  UIADD3 UR6, UP0, UR4, 0xf0, URZ ;  /* 0x000000f004067890 */ /* 0x000fe4000ff1e03f */
[----:B------:R-:W-:Y:S02]  /*00c0*/  UIADD3 UR4, UP1, UR4, 0x270, URZ ;  /* 0x0000027004047890 */ /* 0x000fe4000ff3e03f */
[----:B------:R-:W-:Y:S02]  /*00d0*/  UIADD3.X UR7, URZ, UR5, URZ, UP0, !UPT ;  /* 0x000000053f077290 */ /* 0x000fe400087fe43f */
[----:B------:R-:W-:-:S07]  /*00e0*/  UIADD3.X UR5, URZ, UR5, URZ, UP1, !UPT ;  /* 0x000000053f057290 */ /* 0x000fce0008ffe43f */
[----:B------:R0:W-:Y:S02]  /*00f0*/  UTMACCTL.PF [UR6] ;  /* 0x00000000060079b9 */ /* 0x0001e40008040000 */
[----:B------:R0:W-:Y:S02]  /*0100*/  UTMACCTL.PF [UR4] ;  /* 0x00000000040079b9 */ /* 0x0001e40008040000 */
[----:B0-----:R-:W-:Y:S01]  /*0110*/  NOP ;  /* 0x0000000000007918 */ /* 0x001fe20000000000 */
.L_x_1:
[----:B------:R-:W-:Y:S05]  /*0120*/  BSYNC B0 ;  /* 0x0000000000007941 */ /* 0x000fea0003800000 */
.L_x_0:
[----:B------:R-:W0:Y:S01]  /*0130*/  SHFL.IDX PT, R0, R0, RZ, 0x1f ;  /* 0x00001fff00007589 */ /* 0x000e2200000e0000 */
[----:B------:R-:W-:-:S04]  /*0140*/  SHF.R.S32.HI R3, RZ, 0x1f, R2 ;  /* 0x0000001fff037819 */ /* 0x000fc80000011402 */
[----:B------:R-:W-:Y:S02]  /*0150*/  LEA.HI R3, R3, R2, RZ, 0x2 ;  /* 0x0000000203037211 */ /* 0x000fe400078f10ff */
[----:B0-----:R-:W-:-:S13]  /*0160*/  ISETP.NE.AND P0, PT, R0, RZ, PT ;  /* 0x000000ff0000720c */ /* 0x001fda0003f05270 */
[----:B------:R-:W-:Y:S05]  /*0170*/  @P0 BRA `(.L_x_2) ;  /* 0x0000000000d40947 */ /* 0x000fea0003800000 */
[----:B------:R-:W-:Y:S01]  /*0180*/  ELECT P0, URZ, PT ;  /* 0x00000000003f782f */ /* 0x000fe20003800000 */
[----:B------:R-:W-:-:S12]  /*0190*/  BSSY B0, `(.L_x_2) ;  /* 0x0000033000007945 */ /* 0x000fd80003800000 */
[----:B------:R-:W-:Y:S05]  /*01a0*/  @!P0 BRA `(.L_x_3) ;  /* 0x0000000000c48947 */ /* 0x000fea0003800000 */
[----:B------:R-:W0:Y:S01]  /*01b0*/  S2UR UR8, SR_CgaCtaId ;  /* 0x00000000000879c3 */ /* 0x000e220000008800 */
[----:B------:R-:W-:Y:S01]  /*01c0*/  UMOV UR4, 0x400 ;  /* 0x0000040000047882 */ /* 0x000fe20000000000 */
[----:B------:R-:W-:Y:S01]  /*01d0*/  UMOV UR5, 0x1 ;  /* 0x0000000100057882 */ /* 0x000fe20000000000 */
[----:B------:R-:W-:Y:S02]  /*01e0*/  UMOV UR6, 0x80 ;  /* 0x0000008000067882 */ /* 0x000fe40000000000 */
[----:B------:R-:W-:-:S04]  /*01f0*/  UIADD3 UR6, -UR6, 0x100000, URZ ;  /* 0x0010000006067890 */ /* 0x000fc8000fffe13f */
[----:B------:R-:W-:Y:S02]  /*0200*/  USHF.L.U32 UR7, UR6, 0xb, URZ ;  /* 0x0000000b06077899 */ /* 0x000fe4000800063f */
[----:B------:R-:W-:Y:S02]  /*0210*/  USHF.L.U32 UR6, UR6, 0x1, URZ ;  /* 0x0000000106067899 */ /* 0x000fe4000800063f */
[----:B0-----:R-:W-:Y:S02]  /*0220*/  ULEA UR8, UR8, UR4, 0x18 ;  /* 0x0000000408087291 */ /* 0x001fe4000f8ec03f */
[----:B------:R-:W-:-:S04]  /*0230*/  UIADD3 UR4, -UR5, 0x100000, URZ ;  /* 0x0010000005047890 */ /* 0x000fc8000fffe13f */
[----:B------:R-:W-:Y:S02]  /*0240*/  USHF.L.U32 UR5, UR4, 0xb, URZ ;  /* 0x0000000b04057899 */ /* 0x000fe4000800063f */
[----:B------:R-:W-:Y:S01]  /*0250*/  USHF.L.U32 UR4, UR4, 0x1, URZ ;  /* 0x0000000104047899 */ /* 0x000fe2000800063f */
[----:B------:R-:W0:Y:S11]  /*0260*/  FENCE.VIEW.ASYNC.S ;  /* 0x00000000000073c6 */ /* 0x000e360000000000 */
[----:B0-----:R0:W1:Y:S01]  /*0270*/  SYNCS.EXCH.64 URZ, [UR8+0x36000], UR4 ;  /* 0x03600004083f75b2 */ /* 0x0010620008000100 */
[----:B------:R0:W2:Y:S01]  /*0280*/  SYNCS.EXCH.64 URZ, [UR8+0x36090], UR6 ;  /* 0x03609006083f75b2 */ /* 0x0000a20008000100 */
[----:B------:R0:W3:Y:S01]  /*0290*/  SYNCS.EXCH.64 URZ, [UR8+0x36008], UR4 ;  /* 0x03600804083f75b2 */ /* 0x0000e20008000100 */
[----:B------:R0:W4:Y:S01]  /*02a0*/  SYNCS.EXCH.64 URZ, [UR8+0x36098], UR6 ;  /* 0x03609806083f75b2 */ /* 0x0001220008000100 */
[----:B------:R0:W0:Y:S01]  /*02b0*/  SYNCS.EXCH.64 URZ, [UR8+0x36010], UR4 ;  /* 0x03601004083f75b2 */ /* 0x0000220008000100 */
        /* <DEDUP_REMOVED lines=31> */
[----:B-1234-:R-:W-:Y:S01]  /*04b0*/  NOP ;  /* 0x0000000000007918 */ /* 0x01efe20000000000 */
.L_x_3:
[----:B0-----:R-:W-:Y:S05]  /*04c0*/  BSYNC B0 ;  /* 0x0000000000007941 */ /* 0x001fea0003800000 */
.L_x_2:
[----:B------:R-:W-:Y:S01]  /*04d0*/  ULDC.64 UR4, c[0x0][0x618] ;  /* 0x0001860000047ab9 */ /* 0x000fe20000000a00 */
[----:B------:R-:W-:Y:S01]  /*04e0*/  LOP3.LUT R3, R3, 0xfffffffc, RZ, 0xc0, !PT ;  /* 0xfffffffc03037812 */ /* 0x000fe200078ec0ff */
[----:B------:R-:W-:Y:S01]  /*04f0*/  NOP ;  /* 0x0000000000007918 */ /* 0x000fe20000000000 */
[----:B------:R-:W-:Y:S01]  /*0500*/  ISETP.NE.U32.AND P0, PT, RZ, UR4, PT ;  /* 0x00000004ff007c0c */ /* 0x000fe2000bf05070 */
[----:B------:R-:W-:Y:S01]  /*0510*/  NOP ;  /* 0x0000000000007918 */ /* 0x000fe20000000000 */
[----:B------:R-:W-:Y:S01]  /*0520*/  BAR.SYNC.DEFER_BLOCKING 0x0 ;  /* 0x0000000000007b1d */ /* 0x000fe20000010000 */
[----:B------:R-:W-:Y:S01]  /*0530*/  IMAD.IADD R6, R2, 0x1, -R3 ;  /* 0x0000000102067824 */ /* 0x000fe200078e0a03 */
[----:B------:R-:W-:Y:S02]  /*0540*/  ISETP.NE.AND.EX P0, PT, RZ, UR5, PT, P0 ;  /* 0x00000005ff007c0c */ /* 0x000fe4000bf05300 */
[C---:B------:R-:W-:Y:S02]  /*0550*/  ISETP.NE.AND P2, PT, R7.reuse, 0x1, PT ;  /* 0x000000010700780c */ /* 0x040fe40003f45270 */
[----:B------:R-:W-:Y:S01]  /*0560*/  LOP3.LUT P1, RZ, R7, R6, RZ, 0xfc, !PT ;  /* 0x0000000607ff7212 */ /* 0x000fe2000782fcff */
[----:B------:R-:W-:-:S03]  /*0570*/  ULDC.64 UR12, c[0x0][0x208] ;  /* 0x00008200000c7ab9 */ /* 0x000fc60000000a00 */
[----:B------:R-:W-:-:S04]  /*0580*/  SEL R2, RZ, 0x1, P1 ;  /* 0x00000001ff027807 */ /* 0x000fc80000800000 */
[----:B------:R-:W-:Y:S01]  /*0590*/  SEL R2, R2, 0x2, P2 ;  /* 0x0000000202027807 */ /* 0x000fe20001000000 */
[----:B------:R-:W-:Y:S06]  /*05a0*/  @!P0 BRA `(.L_x_4) ;  /* 0x00000000001c8947 */ /* 0x000fec0003800000 */
[----:B------:R-:W0:Y:S02]  /*05b0*/  LDC.64 R4, c[0x0][0x618] ;  /* 0x00018600ff047b82 */ /* 0x000e240000000a00 */
[----:B0-----:R-:W2:Y:S02]  /*05c0*/  LDG.E.64 R4, desc[UR12][R4.64] ;  /* 0x0000000c04047981 */ /* 0x001ea4000c1e1b00 */
[----:B--2---:R-:W-:-:S04]  /*05d0*/  ISETP.NE.U32.AND P0, PT, R4, RZ, PT ;  /* 0x000000ff0400720c */ /* 0x004fc80003f05070 */
[----:B------:R-:W-:-:S13]  /*05e0*/  ISETP.NE.AND.EX P0, PT, R5, RZ, PT, P0 ;  /* 0x000000ff0500720c */ /* 0x000fda0003f05300 */
[----:B------:R-:W-:Y:S05]  /*05f0*/  @!P0 BRA `(.L_x_4) ;  /* 0x0000000000088947 */ /* 0x000fea0003800000 */
[----:B------:R2:W5:Y:S01]  /*0600*/  LD.E R0, desc[UR12][R4.64] ;  /* 0x0000000c04007980 */ /* 0x000562000c101900 */
[----:B------:R-:W-:Y:S05]  /*0610*/  BRA `(.L_x_5) ;  /* 0x0000000000207947 */ /* 0x000fea0003800000 */
.L_x_4:
[----:B------:R-:W-:Y:S02]  /*0620*/  ULDC.64 UR4, c[0x0][0x608] ;  /* 0x0001820000047ab9 */ /* 0x000fe40000000a00 */
[----:B------:R-:W-:-:S04]  /*0630*/  ISETP.NE.U32.AND P0, PT, RZ, UR4, PT ;  /* 0x00000004ff007c0c */ /* 0x000fc8000bf05070 */
[----:B------:R-:W-:-:S13]  /*0640*/  ISETP.NE.AND.EX P0, PT, RZ, UR5, PT, P0 ;  /* 0x00000005ff007c0c */ /* 0x000fda000bf05300 */
[----:B------:R-:W-:Y:S05]  /*0650*/  @!P0 BRA `(.L_x_6) ;  /* 0x00000000000c8947 */ /* 0x000fea0003800000 */
[----:B------:R-:W0:Y:S02]  /*0660*/  LDC.64 R4, c[0x0][0x608] ;  /* 0x00018200ff047b82 */ /* 0x000e240000000a00 */
[----:B0-----:R0:W5:Y:S01]  /*0670*/  LDG.E R0, desc[UR12][R4.64] ;  /* 0x0000000c04007981 */ /* 0x001162000c1e1900 */
[----:B------:R-:W-:Y:S05]  /*0680*/  BRA `(.L_x_5) ;  /* 0x0000000000047947 */ /* 0x000fea0003800000 */
.L_x_6:
[----:B------:R-:W1:Y:S02]  /*0690*/  LDC R0, c[0x0][0x600] ;  /* 0x00018000ff007b82 */ /* 0x000e640000000800 */
.L_x_5:
[----:B------:R-:W-:Y:S02]  /*06a0*/  ULDC.64 UR4, c[0x0][0x620] ;  /* 0x0001880000047ab9 */ /* 0x000fe40000000a00 */
[----:B------:R-:W-:-:S04]  /*06b0*/  ISETP.NE.U32.AND P0, PT, RZ, UR4, PT ;  /* 0x00000004ff007c0c */ /* 0x000fc8000bf05070 */
[----:B------:R-:W-:-:S13]  /*06c0*/  ISETP.NE.AND.EX P0, PT, RZ, UR5, PT, P0 ;  /* 0x00000005ff007c0c */ /* 0x000fda000bf05300 */
[----:B------:R-:W-:Y:S05]  /*06d0*/  @!P0 BRA `(.L_x_7) ;  /* 0x00000000001c8947 */ /* 0x000fea0003800000 */
[----:B0-2---:R-:W0:Y:S02]  /*06e0*/  LDC.64 R4, c[0x0][0x620] ;  /* 0x00018800ff047b82 */ /* 0x005e240000000a00 */
[----:B0-----:R-:W2:Y:S02]  /*06f0*/  LDG.E.64 R4, desc[UR12][R4.64] ;  /* 0x0000000c04047981 */ /* 0x001ea4000c1e1b00 */
[----:B--2---:R-:W-:-:S04]  /*0700*/  ISETP.NE.U32.AND P0, PT, R4, RZ, PT ;  /* 0x000000ff0400720c */ /* 0x004fc80003f05070 */
[----:B------:R-:W-:-:S13]  /*0710*/  ISETP.NE.AND.EX P0, PT, R5, RZ, PT, P0 ;  /* 0x000000ff0500720c */ /* 0x000fda0003f05300 */
[----:B------:R-:W-:Y:S05]  /*0720*/  @!P0 BRA `(.L_x_7) ;  /* 0x0000000000088947 */ /* 0x000fea0003800000 */
[----:B------:R0:W5:Y:S01]  /*0730*/  LD.E R14, desc[UR12][R4.64] ;  /* 0x0000000c040e7980 */ /* 0x000162000c101900 */
[----:B------:R-:W-:Y:S05]  /*0740*/  BRA `(.L_x_8) ;  /* 0x0000000000207947 */ /* 0x000fea0003800000 */
.L_x_7:
[----:B------:R-:W-:Y:S02]  /*0750*/  ULDC.64 UR4, c[0x0][0x610] ;  /* 0x0001840000047ab9 */ /* 0x000fe40000000a00 */
[----:B------:R-:W-:-:S04]  /*0760*/  ISETP.NE.U32.AND P0, PT, RZ, UR4, PT ;  /* 0x00000004ff007c0c */ /* 0x000fc8000bf05070 */
[----:B------:R-:W-:-:S13]  /*0770*/  ISETP.NE.AND.EX P0, PT, RZ, UR5, PT, P0 ;  /* 0x00000005ff007c0c */ /* 0x000fda000bf05300 */
[----:B------:R-:W-:Y:S05]  /*0780*/  @!P0 BRA `(.L_x_9) ;  /* 0x00000000000c8947 */ /* 0x000fea0003800000 */
[----:B------:R-:W3:Y:S02]  /*0790*/  LDC.64 R14, c[0x0][0x610] ;  /* 0x00018400ff0e7b82 */ /* 0x000ee40000000a00 */
[----:B---3--:R4:W5:Y:S01]  /*07a0*/  LDG.E R14, desc[UR12][R14.64] ;  /* 0x0000000c0e0e7981 */ /* 0x008962000c1e1900 */
[----:B------:R-:W-:Y:S05]  /*07b0*/  BRA `(.L_x_8) ;  /* 0x0000000000047947 */ /* 0x000fea0003800000 */
.L_x_9:
[----:B------:R-:W3:Y:S02]  /*07c0*/  LDC R14, c[0x0][0x604] ;  /* 0x00018100ff0e7b82 */ /* 0x000ee40000000800 */
.L_x_8:
[----:B------:R-:W1:Y:S01]  /*07d0*/  LDC R3, c[0x0][0x3e8] ;  /* 0x0000fa00ff037b82 */ /* 0x000e620000000800 */
[----:B------:R-:W-:Y:S01]  /*07e0*/  ULDC UR4, c[0x0][0x3dc] ;  /* 0x0000f70000047ab9 */ /* 0x000fe20000000800 */
[----:B------:R-:W-:Y:S01]  /*07f0*/  ISETP.NE.AND P0, PT, R7, RZ, PT ;  /* 0x000000ff0700720c */ /* 0x000fe20003f05270 */
[----:B------:R-:W-:Y:S01]  /*0800*/  UIADD3 UR4, UR4, 0x1f, URZ ;  /* 0x0000001f04047890 */ /* 0x000fe2000fffe03f */
[----:B------:R-:W-:-:S03]  /*0810*/  ULDC.64 UR6, c[0x0][0x3e0] ;  /* 0x0000f80000067ab9 */ /* 0x000fc60000000a00 */
[----:B------:R-:W-:Y:S02]  /*0820*/  USHF.R.S32.HI UR5, URZ, 0x1f, UR4 ;  /* 0x0000001f3f057899 */ /* 0x000fe40008011404 */
[----:B------:R-:W-:Y:S02]  /*0830*/  UIMAD UR6, UR7, UR6, URZ ;  /* 0x00000006070672a4 */ /* 0x000fe4000f8e023f */
[----:B------:R-:W-:-:S04]  /*0840*/  ULEA.HI UR5, UR5, UR4, URZ, 0x5 ;  /* 0x0000000405057291 */ /* 0x000fc8000f8f283f */
[----:B------:R-:W-:Y:S01]  /*0850*/  USHF.R.S32.HI UR15, URZ, 0x5, UR5 ;  /* 0x000000053f0f7899 */ /* 0x000fe20008011405 */
[----:B-1----:R-:W-:-:S05]  /*0860*/  IMAD R3, R3, UR6, RZ ;  /* 0x0000000603037c24 */ /* 0x002fca000f8e02ff */
[----:B------:R-:W-:Y:S01]  /*0870*/  IMAD R3, R3, UR15, RZ ;  /* 0x0000000f03037c24 */ /* 0x000fe2000f8e02ff */
[----:B------:R-:W-:Y:S06]  /*0880*/  @!P0 BRA `(.L_x_10) ;  /* 0x0000005400908947 */ /* 0x000fec0003800000 */
[----:B------:R-:W-:-:S13]  /*0890*/  ISETP.NE.AND P0, PT, R7, 0x1, PT ;  /* 0x000000010700780c */ /* 0x000fda0003f05270 */
[----:B------:R-:W-:Y:S05]  /*08a0*/  @P0 EXIT ;  /* 0x000000000000094d */ /* 0x000fea0003800000 */
[----:B------:R-:W-:Y:S01]  /*08b0*/  ISETP.GE.AND P0, PT, R3, 0x1, PT ;  /* 0x000000010300780c */ /* 0x000fe20003f06270 */
[----:B------:R-:W-:Y:S01]  /*08c0*/  UMOV UR4, URZ ;  /* 0x0000003f00047c82 */ /* 0x000fe20008000000 */
[----:B------:R-:W-:Y:S02]  /*08d0*/  CS2R R54, SRZ ;  /* 0x0000000000367805 */ /* 0x000fe4000001ff00 */
[----:B------:R-:W-:Y:S02]  /*08e0*/  CS2R R56, SRZ ;  /* 0x0000000000387805 */ /* 0x000fe4000001ff00 */
[----:B------:R-:W-:Y:S02]  /*08f0*/  CS2R R58, SRZ ;  /* 0x00000000003a7805 */ /* 0x000fe4000001ff00 */
[----:B------:R-:W-:Y:S02]  /*0900*/  CS2R R60, SRZ ;  /* 0x00000000003c7805 */ /* 0x000fe4000001ff00 */
[----:B------:R-:W-:-:S02]  /*0910*/  CS2R R62, SRZ ;  /* 0x00000000003e7805 */ /* 0x000fc4000001ff00 */
[----:B------:R-:W-:Y:S02]  /*0920*/  CS2R R64, SRZ ;  /* 0x0000000000407805 */ /* 0x000fe4000001ff00 */
        /* <DEDUP_REMOVED lines=25> */
[----:B------:R-:W-:Y:S01]  /*0ac0*/  CS2R R52, SRZ ;  /* 0x0000000000347805 */ /* 0x000fe2000001ff00 */
[----:B------:R-:W-:Y:S06]  /*0ad0*/  @!P0 BRA `(.L_x_11) ;  /* 0x0000000000a08947 */ /* 0x000fec0003800000 */
[----:B0-2---:R-:W-:-:S04]  /*0ae0*/  LOP3.LUT R4, R2, 0x1, RZ, 0xfc, !PT ;  /* 0x0000000102047812 */ /* 0x005fc800078efcff */
[----:B------:R-:W-:-:S13]  /*0af0*/  ISETP.NE.AND P1, PT, R4, 0x3, PT ;  /* 0x000000030400780c */ /* 0x000fda0003f25270 */
[----:B------:R-:W-:Y:S05]  /*0b00*/  @!P1 BRA `(.L_x_12) ;  /* 0x0000000000049947 */ /* 0x000fea0003800000 */
[----:B------:R-:W-:Y:S01]  /*0b10*/  BPT.TRAP 0x1 ;  /* 0x000000040000795c */ /* 0x000fe20000300000 */
.L_x_12:
[----:B------:R-:W0:Y:S01]  /*0b20*/  S2UR UR5, SR_CgaCtaId ;  /* 0x00000000000579c3 */ /* 0x000e220000008800 */
[----:B------:R-:W-:Y:S01]  /*0b30*/  SHF.L.U32 R4, RZ, 0x1f, RZ ;  /* 0x0000001fff047819 */ /* 0x000fe200000006ff */
[----:B------:R-:W-:Y:S02]  /*0b40*/  UMOV UR4, 0x400 ;  /* 0x0000040000047882 */ /* 0x000fe40000000000 */
[----:B0-----:R-:W-:-:S12]  /*0b50*/  ULEA UR4, UR5, UR4, 0x18 ;  /* 0x0000000405047291 */ /* 0x001fd8000f8ec03f */
.L_x_13:
[----:B0-----:R-:W-:-:S04]  /*0b60*/  IMAD.U32 R5, RZ, RZ, UR4 ;  /* 0x00000004ff057e24 */ /* 0x001fc8000f8e00ff */
[----:B------:R0:W1:Y:S03]  /*0b70*/  SYNCS.PHASECHK.TRANS64.TRYWAIT P1, [R5+URZ+0x36000], R4 ;  /* 0x03600004050075a7 */ /* 0x000066000802017f */
[----:B-1----:R-:W-:Y:S05]  /*0b80*/  @!P1 NANOSLEEP.SYNCS 0x989680 ;  /* 0x009896800000995d */ /* 0x002fea0003900000 */
[----:B------:R-:W1:Y:S02]  /*0b90*/  @!P1 SYNCS.PHASECHK.TRANS64 P1, [R5+URZ+0x36000], R4 ;  /* 0x03600004050095a7 */ /* 0x000e64000802007f */
[----:B-1----:R-:W-:Y:S05]  /*0ba0*/  @!P1 BRA `(.L_x_13) ;  /* 0xfffffffc00ec9947 */ /* 0x002fea000383ffff */
[----:B------:R-:W-:Y:S01]  /*0bb0*/  UIADD3 UR5, UR4, 0x24000, URZ ;  /* 0x0002400004057890 */ /* 0x000fe2000fffe03f */
[----:B------:R-:W-:Y:S01]  /*0bc0*/  WARPGROUP.ARRIVE ;  /* 0x00000000000079c5 */ /* 0x000fe20000000000 */
[----:B------:R-:W-:Y:S02]  /*0bd0*/  USHF.R.U32.HI UR4, URZ, 0x4, UR4 ;  /* 0x000000043f047899 */ /* 0x000fe40008011604 */
[----:B------:R-:W-:Y:S02]  /*0be0*/  USHF.R.U32.HI UR5, URZ, 0x4, UR5 ;  /* 0x000000043f057899 */ /* 0x000fe40008011605 */
[----:B------:R-:W-:Y:S02]  /*0bf0*/  ULOP3.LUT UR4, UR4, 0x3fff, URZ, 0xc0, !UPT ;  /* 0x00003fff04047892 */ /* 0x000fe4000f8ec03f */
[----:B------:R-:W-:Y:S02]  /*0c00*/  ULOP3.LUT UR5, UR5, 0x3fff, URZ, 0xc0, !UPT ;  /* 0x00003fff05057892 */ /* 0x000fe4000f8ec03f */
[----:B------:R-:W-:-:S02]  /*0c10*/  ULOP3.LUT UR9, UR4, 0x10000, URZ, 0xfc, !UPT ;  /* 0x0001000004097892 */ /* 0x000fc4000f8efc3f */
[----:B------:R-:W-:Y:S02]  /*0c20*/  ULOP3.LUT UR10, UR5, 0x10000, URZ, 0xfc, !UPT ;  /* 0x00010000050a7892 */ /* 0x000fe4000f8efc3f */
[----:B------:R-:W-:Y:S01]  /*0c30*/  UIADD3 UR8, UR9, 0x100, URZ ;  /* 0x0000010009087890 */ /* 0x000fe2000fffe03f */
[----:B------:R-:W-:Y:S02]  /*0c40*/  UMOV UR5, 0x80000020 ;  /* 0x8000002000057882 */ /* 0x000fe40000000000 */
[----:B------:R-:W-:Y:S01]  /*0c50*/  UMOV UR4, UR9 ;  /* 0x0000000900047c82 */ /* 0x000fe20008000000 */
[----:B------:R-:W-:Y:S01]  /*0c60*/  UMOV UR7, 0x80000020 ;  /* 0x8000002000077882 */ /* 0x000fe20000000000 */
[----:B------:R-:W-:Y:S02]  /*0c70*/  UMOV UR6, UR10 ;  /* 0x0000000a00067c82 */ /* 0x000fe40008000000 */
[----:B------:R-:W-:Y:S01]  /*0c80*/  HGMMA.64x64x16.F32.BF16 R56, gdesc[UR4], RZ, !UPT ;  /* 0x00e00000043879f0 */ /* 0x000fe2000c7018ff */
[----:B------:R-:W-:Y:S01]  /*0c90*/  UMOV UR4, UR8 ;  /* 0x0000000800047c82 */ /* 0x000fe20008000000 */
[----:B------:R-:W-:Y:S01]  /*0ca0*/  UMOV UR5, 0x80000020 ;  /* 0x8000002000057882 */ /* 0x000fe20000000000 */
[----:B------:R-:W-:Y:S01]  /*0cb0*/  UIADD3 UR8, UR9, 0x102, URZ ;  /* 0x0000010209087890 */ /* 0x000fe2000fffe03f */
[----:B------:R-:W-:Y:S01]  /*0cc0*/  HGMMA.64x64x16.F32.BF16 R24, gdesc[UR4], RZ, !UPT ;  /* 0x00e00000041879f0 */ /* 0x000fe2000c7018ff */
[----:B------:R-:W-:-:S02]  /*0cd0*/  UIADD3 UR4, UR9, 0x2, URZ ;  /* 0x0000000209047890 */ /* 0x000fc4000fffe03f */
[----:B------:R-:W-:Y:S01]  /*0ce0*/  UIADD3 UR6, UR10, 0x2, URZ ;  /* 0x000000020a067890 */ /* 0x000fe2000fffe03f */
[----:B------:R-:W-:Y:S01]  /*0cf0*/  UMOV UR5, 0x80000020 ;  /* 0x8000002000057882 */ /* 0x000fe20000000000 */
[----:B------:R-:W-:-:S07]  /*0d00*/  UMOV UR7, 0x80000020 ;  /* 0x8000002000077882 */ /* 0x000fce0000000000 */
[----:B------:R-:W-:Y:S01]  /*0d10*/  HGMMA.64x64x16.F32.BF16 R56, gdesc[UR4], R56 ;  /* 0x00e00000043879f0 */ /* 0x000fe20008701838 */
[----:B------:R-:W-:Y:S01]  /*0d20*/  UMOV UR4, UR8 ;  /* 0x0000000800047c82 */ /* 0x000fe20008000000 */
[----:B------:R-:W-:Y:S02]  /*0d30*/  UMOV UR5, 0x80000020 ;  /* 0x8000002000057882 */ /* 0x000fe40000000000 */
[----:B------:R-:W-:Y:S01]  /*0d40*/  HGMMA.64x64x16.F32.BF16 R24, gdesc[UR4], R24, gsb0 ;  /* 0x00e00000041879f0 */ /* 0x000fe20008001818 */
[----:B------:R-:W-:-:S05]  /*0d50*/  UMOV UR4, 0x1 ;  /* 0x0000000100047882 */ /* 0x000fca0000000000 */
.L_x_11:
[----:B0-2---:R-:W-:-:S05]  /*0d60*/  VIMNMX R4, R3, 0x1, PT ;  /* 0x0000000103047848 */ /* 0x005fca0003fe0100 */
[----:B------:R-:W-:-:S05]  /*0d70*/  IMAD.IADD R3, R3, 0x1, -R4 ;  /* 0x0000000103037824 */ /* 0x000fca00078e0a04 */
[----:B------:R-:W-:-:S13]  /*0d80*/  ISETP.GE.AND P1, PT, R3, 0x1, PT ;  /* 0x000000010300780c */ /* 0x000fda0003f26270 */
[----:B------:R-:W-:Y:S05]  /*0d90*/  @!P1 BRA `(.L_x_14) ;  /* 0x0000000400109947 */ /* 0x000fea0003800000 */
[----:B------:R-:W0:Y:S01]  /*0da0*/  S2UR UR6, SR_CgaCtaId ;  /* 0x00000000000679c3 */ /* 0x000e220000008800 */
[----:B------:R-:W-:Y:S01]  /*0db0*/  UMOV UR5, 0x400 ;  /* 0x0000040000057882 */ /* 0x000fe20000000000 */
[----:B------:R-:W-:Y:S01]  /*0dc0*/  LOP3.LUT R8, R2, 0x1, RZ, 0xfc, !PT ;  /* 0x0000000102087812 */ /* 0x000fe200078efcff */
[----:B------:R-:W-:Y:S01]  /*0dd0*/  IMAD.MOV.U32 R7, RZ, RZ, RZ ;  /* 0x000000ffff077224 */ /* 0x000fe200078e00ff */
[----:B------:R-:W-:Y:S01]  /*0de0*/  UISETP.NE.U32.AND UP0, UPT, UR4, URZ, UPT ;  /* 0x0000003f0400728c */ /* 0x000fe2000bf05070 */
[----:B------:R-:W-:Y:S01]  /*0df0*/  IMAD.MOV.U32 R4, RZ, RZ, R3 ;  /* 0x000000ffff047224 */ /* 0x000fe200078e0003 */
[----:B0-----:R-:W-:-:S04]  /*0e00*/  ULEA UR15, UR6, UR5, 0x18 ;  /* 0x00000005060f7291 */ /* 0x001fc8000f8ec03f */
[----:B------:R-:W-:Y:S02]  /*0e10*/  UIADD3 UR6, UR15, 0x24000, URZ ;  /* 0x000240000f067890 */ /* 0x000fe4000fffe03f */
[----:B------:R-:W-:Y:S02]  /*0e20*/  USHF.R.U32.HI UR5, URZ, 0x4, UR15 ;  /* 0x000000043f057899 */ /* 0x000fe4000801160f */
[----:B------:R-:W-:Y:S02]  /*0e30*/  USHF.R.U32.HI UR6, URZ, 0x4, UR6 ;  /* 0x000000043f067899 */ /* 0x000fe40008011606 */
[----:B------:R-:W-:Y:S02]  /*0e40*/  ULOP3.LUT UR5, UR5, 0x3fff, URZ, 0xc0, !UPT ;  /* 0x00003fff05057892 */ /* 0x000fe4000f8ec03f */
[----:B------:R-:W-:Y:S02]  /*0e50*/  ULOP3.LUT UR6, UR6, 0x3fff, URZ, 0xc0, !UPT ;  /* 0x00003fff06067892 */ /* 0x000fe4000f8ec03f */
[----:B------:R-:W-:-:S02]  /*0e60*/  ULOP3.LUT UR16, UR5, 0x10000, URZ, 0xfc, !UPT ;  /* 0x0001000005107892 */ /* 0x000fc4000f8efc3f */
[----:B------:R-:W-:Y:S01]  /*0e70*/  ULOP3.LUT UR17, UR6, 0x10000, URZ, 0xfc, !UPT ;  /* 0x0001000006117892 */ /* 0x000fe2000f8efc3f */
[----:B------:R-:W-:-:S11]  /*0e80*/  UMOV UR5, URZ ;  /* 0x0000003f00057c82 */ /* 0x000fd60008000000 */
.L_x_19:
[----:B------:R-:W-:-:S13]  /*0e90*/  ISETP.NE.AND P2, PT, R8, 0x3, PT ;  /* 0x000000030800780c */ /* 0x000fda0003f45270 */
[----:B0-----:R-:W-:Y:S05]  /*0ea0*/  @!P2 BRA `(.L_x_15) ;  /* 0x000000000004a947 */ /* 0x001fea0003800000 */
[----:B------:R-:W-:Y:S01]  /*0eb0*/  BPT.TRAP 0x1 ;  /* 0x000000040000795c */ /* 0x000fe20000300000 */
.L_x_15:
[----:B------:R-:W-:Y:S01]  /*0ec0*/  SHF.L.U32 R5, R7, 0x1f, RZ ;  /* 0x0000001f07057819 */ /* 0x000fe200000006ff */
[----:B------:R-:W-:-:S12]  /*0ed0*/  ULEA UR6, UR4, UR15, 0x3 ;  /* 0x0000000f04067291 */ /* 0x000fd8000f8e183f */
.L_x_16:
[----:B0-----:R-:W-:-:S04]  /*0ee0*/  IMAD.U32 R6, RZ, RZ, UR6 ;  /* 0x00000006ff067e24 */ /* 0x001fc8000f8e00ff */
[----:B------:R0:W1:Y:S03]  /*0ef0*/  SYNCS.PHASECHK.TRANS64.TRYWAIT P1, [R6+URZ+0x36000], R5 ;  /* 0x03600005060075a7 */ /* 0x000066000802017f */
[----:B-1----:R-:W-:Y:S05]  /*0f00*/  @!P1 NANOSLEEP.SYNCS 0x989680 ;  /* 0x009896800000995d */ /* 0x002fea0003900000 */
[----:B------:R-:W1:Y:S02]  /*0f10*/  @!P1 SYNCS.PHASECHK.TRANS64 P1, [R6+URZ+0x36000], R5 ;  /* 0x03600005060095a7 */ /* 0x000e64000802007f */
[----:B-1----:R-:W-:Y:S05]  /*0f20*/  @!P1 BRA `(.L_x_16) ;  /* 0xfffffffc00ec9947 */ /* 0x002fea000383ffff */
[----:B------:R-:W-:Y:S01]  /*0f30*/  ULEA UR7, UR4, UR16, 0x9 ;  /* 0x0000001004077291 */ /* 0x000fe2000f8e483f */
[----:B------:R-:W-:Y:S01]  /*0f40*/  WARPGROUP.ARRIVE ;  /* 0x00000000000079c5 */ /* 0x000fe20000000000 */
[----:B------:R-:W-:Y:S02]  /*0f50*/  ULEA UR6, UR4, UR17, 0x8 ;  /* 0x0000001104067291 */ /* 0x000fe4000f8e403f */
[----:B------:R-:W-:Y:S01]  /*0f60*/  UIADD3 UR14, UR7, 0x100, URZ ;  /* 0x00000100070e7890 */ /* 0x000fe2000fffe03f */
[----:B------:R-:W-:Y:S02]  /*0f70*/  UMOV UR11, 0x80000020 ;  /* 0x80000020000b7882 */ /* 0x000fe40000000000 */
[----:B------:R-:W-:Y:S01]  /*0f80*/  UMOV UR8, UR7 ;  /* 0x0000000700087c82 */ /* 0x000fe20008000000 */
[----:B------:R-:W-:Y:S01]  /*0f90*/  UMOV UR9, 0x80000020 ;  /* 0x8000002000097882 */ /* 0x000fe20000000000 */
[----:B------:R-:W-:Y:S02]  /*0fa0*/  UMOV UR10, UR6 ;  /* 0x00000006000a7c82 */ /* 0x000fe40008000000 */
[----:B------:R-:W-:Y:S01]  /*0fb0*/  HGMMA.64x64x16.F32.BF16 R56, gdesc[UR8], R56, UP0 ;  /* 0x00e00000083879f0 */ /* 0x000fe2000bf01838 */
[----:B------:R-:W-:Y:S01]  /*0fc0*/  UMOV UR8, UR14 ;  /* 0x0000000e00087c82 */ /* 0x000fe20008000000 */
[----:B------:R-:W-:-:S02]  /*0fd0*/  UMOV UR9, 0x80000020 ;  /* 0x8000002000097882 */ /* 0x000fc40000000000 */
[----:B------:R-:W-:Y:S01]  /*0fe0*/  HGMMA.64x64x16.F32.BF16 R24, gdesc[UR8], R24, UP0 ;  /* 0x00e00000081879f0 */ /* 0x000fe2000bf01818 */
[----:B------:R-:W-:Y:S02]  /*0ff0*/  UIADD3 UR10, UR6, 0x2, URZ ;  /* 0x00000002060a7890 */ /* 0x000fe4000fffe03f */
[----:B------:R-:W-:Y:S02]  /*1000*/  UIADD3 UR8, UR7, 0x2, URZ ;  /* 0x0000000207087890 */ /* 0x000fe4000fffe03f */
[----:B------:R-:W-:Y:S01]  /*1010*/  UIADD3 UR7, UR7, 0x102, URZ ;  /* 0x0000010207077890 */ /* 0x000fe2000fffe03f */
[----:B------:R-:W-:Y:S01]  /*1020*/  UMOV UR11, 0x80000020 ;  /* 0x80000020000b7882 */ /* 0x000fe20000000000 */
[----:B------:R-:W-:-:S05]  /*1030*/  UMOV UR9, 0x80000020 ;  /* 0x8000002000097882 */ /* 0x000fca0000000000 */
[----:B------:R-:W-:Y:S01]  /*1040*/  HGMMA.64x64x16.F32.BF16 R56, gdesc[UR8], R56 ;  /* 0x00e00000083879f0 */ /* 0x000fe20008701838 */
[----:B------:R-:W-:Y:S01]  /*1050*/  UMOV UR8, UR7 ;  /* 0x0000000700087c82 */ /* 0x000fe20008000000 */
[----:B------:R-:W-:Y:S02]  /*1060*/  UMOV UR9, 0x80000020 ;  /* 0x8000002000097882 */ /* 0x000fe40000000000 */
[----:B------:R-:W-:Y:S03]  /*1070*/  HGMMA.64x64x16.F32.BF16 R24, gdesc[UR8], R24, gsb0 ;  /* 0x00e00000081879f0 */ /* 0x000fe60008001818 */
[----:B------:R-:W-:Y:S02]  /*1080*/  WARPGROUP.DEPBAR.LE gsb0, 0x1 ;  /* 0x00008000000079c5 */ /* 0x000fe40000010100 */
[----:B------:R-:W-:Y:S05]  /*1090*/  @!P2 BRA `(.L_x_17) ;  /* 0x000000000004a947 */ /* 0x000fea0003800000 */
[----:B------:R-:W-:Y:S01]  /*10a0*/  BPT.TRAP 0x1 ;  /* 0x000000040000795c */ /* 0x000fe20000300000 */
.L_x_17:
[----:B------:R-:W-:Y:S01]  /*10b0*/  ULEA UR6, UR5, UR15, 0x3 ;  /* 0x0000000f05067291 */ /* 0x000fe2000f8e183f */
[----:B------:R-:W-:-:S03]  /*10c0*/  ISETP.GT.U32.AND P1, PT, R2, 0x1, PT ;  /* 0x000000010200780c */ /* 0x000fc60003f24070 */
[----:B------:R-:W-:-:S04]  /*10d0*/  UIADD3 UR6, UR6, 0x36090, URZ ;  /* 0x0003609006067890 */ /* 0x000fc8000fffe03f */
[----:B------:R-:W-:-:S09]  /*10e0*/  UPRMT UR6, URZ, 0x654, UR6 ;  /* 0x000006543f067896 */ /* 0x000fd20008000006 */
[----:B------:R-:W-:Y:S01]  /*10f0*/  SYNCS.ARRIVE.TRANS64.RED.A1T0 RZ, [UR6], RZ ;  /* 0x000000ffffff79a7 */ /* 0x000fe20008100406 */
[----:B------:R-:W-:Y:S05]  /*1100*/  @P1 BRA `(.L_x_18) ;  /* 0x0000000000041947 */ /* 0x000fea0003800000 */
[----:B------:R-:W-:Y:S01]  /*1110*/  BPT.TRAP 0x1 ;  /* 0x000000040000795c */ /* 0x000fe20000300000 */
.L_x_18:
[----:B------:R-:W-:Y:S01]  /*1120*/  UIADD3 UR4, UR4, 0x1, URZ ;  /* 0x0000000104047890 */ /* 0x000fe2000fffe03f */
[C---:B------:R-:W-:Y:S01]  /*1130*/  ISETP.GT.AND P1, PT, R4.reuse, 0x1, PT ;  /* 0x000000010400780c */ /* 0x040fe20003f24270 */
[----:B------:R-:W-:Y:S01]  /*1140*/  UIADD3 UR5, UR5, 0x1, URZ ;  /* 0x0000000105057890 */ /* 0x000fe2000fffe03f */
[----:B------:R-:W-:Y:S01]  /*1150*/  VIADD R4, R4, 0xffffffff ;  /* 0xffffffff04047836 */ /* 0x000fe20000000000 */
[----:B------:R-:W-:Y:S02]  /*1160*/  UISETP.NE.AND UP0, UPT, UR4, 0x12, UPT ;  /* 0x000000120400788c */ /* 0x000fe4000bf05270 */
[----:B------:R-:W-:Y:S02]  /*1170*/  UISETP.NE.AND UP1, UPT, UR5, 0x12, UPT ;  /* 0x000000120500788c */ /* 0x000fe4000bf25270 */
[----:B------:R-:W-:Y:S02]  /*1180*/  USEL UR6, URZ, 0x1, UP0 ;  /* 0x000000013f067887 */ /* 0x000fe40008000000 */
[----:B------:R-:W-:-:S02]  /*1190*/  USEL UR4, UR4, URZ, UP0 ;  /* 0x0000003f04047287 */ /* 0x000fc40008000000 */
[----:B------:R-:W-:Y:S02]  /*11a0*/  USEL UR5, UR5, URZ, UP1 ;  /* 0x0000003f05057287 */ /* 0x000fe40008800000 */
[----:B------:R-:W-:Y:S01]  /*11b0*/  UPLOP3.LUT UP0, UPT, UPT, UPT, UPT, 0x80, 0x0 ;  /* 0x000000000000789c */ /* 0x000fe20003f0f070 */
[----:B------:R-:W-:Y:S01]  /*11c0*/  LOP3.LUT R7, R7, UR6, RZ, 0x3c, !PT ;  /* 0x0000000607077c12 */ /* 0x000fe2000f8e3cff */
[----:B------:R-:W-:Y:S09]  /*11d0*/  @P1 BRA `(.L_x_19) ;  /* 0xfffffffc002c1947 */ /* 0x000ff2000383ffff */
.L_x_14:
[----:B------:R-:W-:Y:S02]  /*11e0*/  WARPGROUP.DEPBAR.LE gsb0, 0x0 ;  /* 0x00008000000079c5 */ /* 0x000fe40000010000 */
[----:B------:R-:W-:Y:S05]  /*11f0*/  @!P0 BRA `(.L_x_20) ;  /* 0x0000000000448947 */ /* 0x000fea0003800000 */
[----:B------:R-:W-:-:S04]  /*1200*/  LOP3.LUT R4, R2, 0x1, RZ, 0xfc, !PT ;  /* 0x0000000102047812 */ /* 0x000fc800078efcff */
[----:B------:R-:W-:-:S13]  /*1210*/  ISETP.NE.AND P0, PT, R4, 0x3, PT ;  /* 0x000000030400780c */ /* 0x000fda0003f05270 */
[----:B------:R-:W-:Y:S05]  /*1220*/  @!P0 BRA `(.L_x_21) ;  /* 0x0000000000048947 */ /* 0x000fea0003800000 */
[----:B------:R-:W-:Y:S01]  /*1230*/  BPT.TRAP 0x1 ;  /* 0x000000040000795c */ /* 0x000fe20000300000 */
.L_x_21:
[----:B0-----:R-:W0:Y:S01]  /*1240*/  S2R R6, SR_CgaCtaId ;  /* 0x0000000000067919 */ /* 0x001e220000008800 */
[----:B------:R-:W-:Y:S01]  /*1250*/  IMAD.WIDE.U32 R4, R3, 0x38e38e39, RZ ;  /* 0x38e38e3903047825 */ /* 0x000fe200078e00ff */
[----:B------:R-:W-:-:S04]  /*1260*/  ISETP.GT.U32.AND P0, PT, R2, 0x1, PT ;  /* 0x000000010200780c */ /* 0x000fc80003f04070 */
[----:B------:R-:W-:Y:S02]  /*1270*/  SHF.R.U32.HI R4, RZ, 0x2, R5 ;  /* 0x00000002ff047819 */ /* 0x000fe40000011605 */
[----:B------:R-:W-:-:S03]  /*1280*/  MOV R5, 0x400 ;  /* 0x0000040000057802 */ /* 0x000fc60000000f00 */
[----:B------:R-:W-:Y:S01]  /*1290*/  IMAD R3, R4, -0x12, R3 ;  /* 0xffffffee04037824 */ /* 0x000fe200078e0203 */
[----:B0-----:R-:W-:-:S05]  /*12a0*/  LEA R6, R6, R5, 0x18 ;  /* 0x0000000506067211 */ /* 0x001fca00078ec0ff */
[----:B------:R-:W-:-:S04]  /*12b0*/  IMAD R3, R3, 0x8, R6 ;  /* 0x0000000803037824 */ /* 0x000fc800078e0206 */
[----:B------:R-:W-:-:S05]  /*12c0*/  VIADD R3, R3, 0x36090 ;  /* 0x0003609003037836 */ /* 0x000fca0000000000 */
[----:B------:R-:W-:-:S04]  /*12d0*/  PRMT R3, RZ, 0x654, R3 ;  /* 0x00000654ff037816 */ /* 0x000fc80000000003 */
[----:B------:R1:W-:Y:S01]  /*12e0*/  SYNCS.ARRIVE.TRANS64.RED.A1T0 RZ, [R3+URZ], RZ ;  /* 0x000000ff03ff79a7 */ /* 0x0003e2000810043f */
[----:B------:R-:W-:Y:S05]  /*12f0*/  @P0 BRA `(.L_x_20) ;  /* 0x0000000000040947 */ /* 0x000fea0003800000 */
[----:B------:R-:W-:Y:S01]  /*1300*/  BPT.TRAP 0x1 ;  /* 0x000000040000795c */ /* 0x000fe20000300000 */
.L_x_20:
[----:B-1----:R-:W1:Y:S01]  /*1310*/  S2R R3, SR_TID.X ;  /* 0x0000000000037919 */ /* 0x002e620000002100 */
[----:B------:R-:W-:Y:S01]  /*1320*/  ULDC.64 UR4, c[0x0][0x280] ;  /* 0x0000a00000047ab9 */ /* 0x000fe20000000a00 */
[----:B0-----:R-:W0:Y:S01]  /*1330*/  S2R R5, SR_CTAID.Y ;  /* 0x0000000000057919 */ /* 0x001e220000002600 */
[----:B------:R-:W2:Y:S01]  /*1340*/  S2R R13, SR_CTAID.X ;  /* 0x00000000000d7919 */ /* 0x000ea20000002500 */
[----:B-1----:R-:W-:-:S04]  /*1350*/  SHF.R.S32.HI R2, RZ, 0x1f, R3 ;  /* 0x0000001fff027819 */ /* 0x002fc80000011403 */
[----:B------:R-:W-:Y:S01]  /*1360*/  LEA.HI R2, R2, R3, RZ, 0x7 ;  /* 0x0000000302027211 */ /* 0x000fe200078f38ff */
[----:B0-----:R-:W-:-:S03]  /*1370*/  IMAD.SHL.U32 R5, R5, 0x40, RZ ;  /* 0x0000004005057824 */ /* 0x001fc600078e00ff */
[----:B------:R-:W-:Y:S01]  /*1380*/  LOP3.LUT R2, R2, 0xffffff80, RZ, 0xc0, !PT ;  /* 0xffffff8002027812 */ /* 0x000fe200078ec0ff */
[----:B--2---:R-:W-:Y:S01]  /*1390*/  IMAD.SHL.U32 R8, R13, 0x80, RZ ;  /* 0x000000800d087824 */ /* 0x004fe200078e00ff */
[----:B------:R-:W-:-:S03]  /*13a0*/  ISETP.GE.AND P0, PT, R5, UR5, PT ;  /* 0x0000000505007c0c */ /* 0x000fc6000bf06270 */
[----:B------:R-:W-:Y:S01]  /*13b0*/  IMAD.IADD R4, R3, 0x1, -R2 ;  /* 0x0000000103047824 */ /* 0x000fe200078e0a02 */
[----:B------:R-:W-:-:S04]  /*13c0*/  ISETP.GE.OR P0, PT, R8, UR4, P0 ;  /* 0x0000000408007c0c */ /* 0x000fc80008706670 */
[----:B------:R-:W-:-:S04]  /*13d0*/  SHF.R.S32.HI R7, RZ, 0x1f, R4 ;  /* 0x0000001fff077819 */ /* 0x000fc80000011404 */
[----:B------:R-:W-:-:S04]  /*13e0*/  LEA.HI R2, R7, R4, RZ, 0x2 ;  /* 0x0000000407027211 */ /* 0x000fc800078f10ff */
[--C-:B------:R-:W-:Y:S02]  /*13f0*/  SHF.R.S32.HI R16, RZ, 0x2, R2.reuse ;  /* 0x00000002ff107819 */ /* 0x100fe40000011402 */
[----:B------:R-:W-:-:S04]  /*1400*/  SHF.R.S32.HI R3, RZ, 0x1f, R2 ;  /* 0x0000001fff037819 */ /* 0x000fc80000011402 */
[----:B------:R-:W-:-:S04]  /*1410*/  LEA.HI R3, R3, R16, RZ, 0x3 ;  /* 0x0000001003037211 */ /* 0x000fc800078f18ff */
[----:B------:R-:W-:Y:S01]  /*1420*/  LOP3.LUT R17, R3, 0xfffffff8, RZ, 0xc0, !PT ;  /* 0xfffffff803117812 */ /* 0x000fe200078ec0ff */
[----:B------:R-:W-:Y:S06]  /*1430*/  @P0 EXIT ;  /* 0x000000000000094d */ /* 0x000fec0003800000 */
[----:B------:R-:W-:Y:S01]  /*1440*/  LOP3.LUT R9, R2, 0x7ffffffc, RZ, 0xc0, !PT ;  /* 0x7ffffffc02097812 */ /* 0x000fe200078ec0ff */
[----:B------:R-:W-:Y:S01]  /*1450*/  IMAD.IADD R16, R16, 0x1, -R17 ;  /* 0x0000000110107824 */ /* 0x000fe200078e0a11 */
[----:B------:R-:W0:Y:S01]  /*1460*/  LDC.64 R2, c[0x0][0x658] ;  /* 0x00019600ff027b82 */ /* 0x000e220000000a00 */
[----:B------:R-:W-:Y:S02]  /*1470*/  LEA.HI R7, R7, R4, RZ, 0x5 ;  /* 0x0000000407077211 */ /* 0x000fe400078f28ff */
[----:B------:R-:W-:Y:S01]  /*1480*/  IMAD.IADD R9, R4, 0x1, -R9 ;  /* 0x0000000104097824 */ /* 0x000fe200078e0a09 */
[--C-:B------:R-:W-:Y:S02]  /*1490*/  SHF.R.S32.HI R17, RZ, 0x1f, R16.reuse ;  /* 0x0000001fff117819 */ /* 0x100fe40000011410 */
[----:B------:R-:W-:Y:S01]  /*14a0*/  SHF.R.S32.HI R11, RZ, 0x5, R7 ;  /* 0x00000005ff0b7819 */ /* 0x000fe20000011407 */
[----:B------:R-:W-:Y:S01]  /*14b0*/  IMAD.SHL.U32 R4, R9, 0x2, RZ ;  /* 0x0000000209047824 */ /* 0x000fe200078e00ff */
[----:B---3-5:R-:W-:Y:S01]  /*14c0*/  FSETP.NEU.AND P1, PT, R14, RZ, PT ;  /* 0x000000ff0e00720b */ /* 0x028fe20003f2d000 */
[----:B------:R-:W-:-:S03]  /*14d0*/  IMAD.WIDE R6, R13, 0x80, R16 ;  /* 0x000000800d067825 */ /* 0x000fc600078e0210 */
[----:B------:R-:W-:Y:S01]  /*14e0*/  SHF.R.S32.HI R10, RZ, 0x1f, R4 ;  /* 0x0000001fff0a7819 */ /* 0x000fe20000011404 */
[----:B------:R-:W-:Y:S01]  /*14f0*/  IMAD R13, R11, -0x10, -R8 ;  /* 0xfffffff00b0d7824 */ /* 0x000fe200078e0a08 */
[----:B------:R-:W-:Y:S01]  /*1500*/  IADD3 R8, P0, R5, R4, RZ ;  /* 0x0000000405087210 */ /* 0x000fe20007f1e0ff */
[----:B------:R-:W-:Y:S01]  /*1510*/  IMAD.WIDE R6, R11, 0x10, R6 ;  /* 0x000000100b067825 */ /* 0x000fe200078e0206 */
[----:B----4-:R-:W-:Y:S02]  /*1520*/  IADD3 R15, -R4, UR5, -R5 ;  /* 0x00000005040f7c10 */ /* 0x010fe4000fffe905 */
[----:B------:R-:W-:Y:S02]  /*1530*/  LEA.HI.X.SX32 R9, R5, R10, 0x1, P0 ;  /* 0x0000000a05097211 */ /* 0x000fe400000f0eff */
[----:B------:R-:W-:Y:S02]  /*1540*/  IADD3 R16, R13, UR4, -R16 ;  /* 0x000000040d107c10 */ /* 0x000fe4000fffe810 */
[----:B------:R-:W-:Y:S01]  /*1550*/  ISETP.GT.AND P4, PT, R15, RZ, PT ;  /* 0x000000ff0f00720c */ /* 0x000fe20003f84270 */
[-C--:B0-----:R-:W-:Y:S01]  /*1560*/  IMAD R4, R7, R2.reuse, RZ ;  /* 0x0000000207047224 */ /* 0x081fe200078e02ff */
[----:B------:R-:W-:Y:S01]  /*1570*/  SHF.L.U64.HI R19, R2, 0x3, R3 ;  /* 0x0000000302137819 */ /* 0x000fe20000010203 */
[----:B------:R-:W-:Y:S01]  /*1580*/  IMAD.WIDE.U32 R10, R6, R2, R8 ;  /* 0x00000002060a7225 */ /* 0x000fe200078e0008 */
[----:B------:R-:W-:-:S02]  /*1590*/  P2R R5, PR, RZ, 0x10 ;  /* 0x00000010ff057803 */ /* 0x000fc40000000000 */
[----:B------:R-:W-:Y:S01]  /*15a0*/  ISETP.GT.AND P0, PT, R16, RZ, P4 ;  /* 0x000000ff1000720c */ /* 0x000fe20002704270 */
[----:B------:R-:W-:Y:S01]  /*15b0*/  IMAD R13, R6, R3, R4 ;  /* 0x00000003060d7224 */ /* 0x000fe200078e0204 */
[C---:B------:R-:W-:Y:S01]  /*15c0*/  SHF.L.U64.HI R18, R2.reuse, 0x6, R3 ;  /* 0x0000000602127819 */ /* 0x040fe20000010203 */
[C---:B------:R-:W-:Y:S02]  /*15d0*/  IMAD.SHL.U32 R20, R2.reuse, 0x8, RZ ;  /* 0x0000000802147824 */ /* 0x040fe400078e00ff */
[----:B------:R-:W-:Y:S02]  /*15e0*/  IMAD.SHL.U32 R17, R2, 0x40, RZ ;  /* 0x0000004002117824 */ /* 0x000fe400078e00ff */
[----:B------:R-:W-:Y:S01]  /*15f0*/  IMAD.IADD R13, R11, 0x1, R13 ;  /* 0x000000010b0d7824 */ /* 0x000fe200078e020d */
[----:B------:R-:W-:Y:S06]  /*1600*/  @!P1 BRA `(.L_x_22) ;  /* 0x00000030008c9947 */ /* 0x000fec0003800000 */
[----:B------:R-:W-:Y:S01]  /*1610*/  ULDC.64 UR6, c[0x0][0x630] ;  /* 0x00018c0000067ab9 */ /* 0x000fe20000000a00 */
[----:B------:R-:W-:Y:S01]  /*1620*/  ULDC.64 UR8, c[0x0][0x628] ;  /* 0x00018a0000087ab9 */ /* 0x000fe20000000a00 */
[----:B------:R-:W-:Y:S01]  /*1630*/  IMAD R21, R7, UR6, RZ ;  /* 0x0000000607157c24 */ /* 0x000fe2000f8e02ff */
[----:B------:R-:W-:Y:S01]  /*1640*/  ULDC.64 UR4, c[0x0][0x650] ;  /* 0x0001940000047ab9 */ /* 0x000fe20000000a00 */
[----:B------:R-:W-:-:S04]  /*1650*/  IMAD.WIDE.U32 R2, R6, UR6, R8 ;  /* 0x0000000606027c25 */ /* 0x000fc8000f8e0008 */
[----:B------:R-:W-:Y:S01]  /*1660*/  IMAD R21, R6, UR7, R21 ;  /* 0x0000000706157c24 */ /* 0x000fe2000f8e0215 */
[----:B------:R-:W-:-:S03]  /*1670*/  LEA R4, P1, R2, UR8, 0x1 ;  /* 0x0000000802047c11 */ /* 0x000fc6000f8208ff */
[----:B------:R-:W-:-:S05]  /*1680*/  IMAD.IADD R3, R3, 0x1, R21 ;  /* 0x0000000103037824 */ /* 0x000fca00078e0215 */
[----:B------:R-:W-:-:S05]  /*1690*/  LEA.HI.X R5, R2, UR9, R3, 0x1, P1 ;  /* 0x0000000902057c11 */ /* 0x000fca00088f0c03 */
[----:B------:R-:W2:Y:S01]  /*16a0*/  @P0 LDG.E.LTC128B.U16 R22, desc[UR12][R4.64] ;  /* 0x0000000c04160981 */ /* 0x000ea2000c1e1520 */
[----:B------:R-:W-:Y:S01]  /*16b0*/  ISETP.GT.AND P3, PT, R15, 0x1, PT ;  /* 0x000000010f00780c */ /* 0x000fe20003f64270 */
[----:B------:R-:W-:Y:S01]  /*16c0*/  BSSY B0, `(.L_x_23) ;  /* 0x000000c000007945 */ /* 0x000fe20003800000 */
[----:B------:R-:W-:Y:S02]  /*16d0*/  LEA R2, P2, R10, UR4, 0x1 ;  /* 0x000000040a027c11 */ /* 0x000fe4000f8408ff */
[----:B------:R-:W-:Y:S01]  /*16e0*/  ISETP.GT.AND P1, PT, R16, RZ, P3 ;  /* 0x000000ff1000720c */ /* 0x000fe20001f24270 */
[----:B--2---:R-:W-:-:S04]  /*16f0*/  IMAD.U32 R3, R22, 0x10000, RZ ;  /* 0x0001000016037824 */ /* 0x004fc800078e00ff */
[----:B------:R-:W-:-:S04]  /*1700*/  FMUL R3, R3, R14 ;  /* 0x0000000e03037220 */ /* 0x000fc80000400000 */
[----:B------:R-:W-:-:S05]  /*1710*/  FFMA R3, R56, R0, R3 ;  /* 0x0000000038037223 */ /* 0x000fca0000000003 */
[----:B------:R-:W-:Y:S02]  /*1720*/  F2FP.BF16.F32.PACK_AB R11, RZ, R3 ;  /* 0x00000003ff0b723e */ /* 0x000fe400000010ff */
[----:B------:R-:W-:Y:S02]  /*1730*/  P2R R3, PR, RZ, 0x8 ;  /* 0x00000008ff037803 */ /* 0x000fe40000000000 */
[----:B------:R-:W-:-:S05]  /*1740*/  LEA.HI.X R3, R10, UR5, R13, 0x1, P2 ;  /* 0x000000050a037c11 */ /* 0x000fca00090f0c0d */
[----:B------:R0:W-:Y:S01]  /*1750*/  @P0 STG.E.U16 desc[UR12][R2.64], R11 ;  /* 0x0000000b02000986 */ /* 0x0001e2000c10150c */
[----:B------:R-:W-:Y:S05]  /*1760*/  @!P1 BRA `(.L_x_24) ;  /* 0x0000000000049947 */ /* 0x000fea0003800000 */
[----:B------:R1:W5:Y:S02]  /*1770*/  LDG.E.LTC128B.U16 R22, desc[UR12][R4.64+0x2] ;  /* 0x0000020c04167981 */ /* 0x000364000c1e1520 */
.L_x_24:
[----:B------:R-:W-:Y:S05]  /*1780*/  BSYNC B0 ;  /* 0x0000000000007941 */ /* 0x000fea0003800000 */
.L_x_23:
[----:B------:R-:W-:Y:S01]  /*1790*/  USHF.L.U32 UR4, UR6, 0x3, URZ ;  /* 0x0000000306047899 */ /* 0x000fe2000800063f */
[----:B-----5:R-:W-:Y:S01]  /*17a0*/  IMAD.U32 R13, R22, 0x10000, RZ ;  /* 0x00010000160d7824 */ /* 0x020fe200078e00ff */
[----:B------:R-:W-:Y:S01]  /*17b0*/  USHF.L.U64.HI UR5, UR6, 0x3, UR7 ;  /* 0x0000000306057899 */ /* 0x000fe20008010207 */
[----:B------:R-:W-:Y:S02]  /*17c0*/  ISETP.GT.AND P0, PT, R16, 0x8, P4 ;  /* 0x000000081000780c */ /* 0x000fe40002704270 */
[----:B------:R-:W-:Y:S01]  /*17d0*/  FMUL R56, R13, R14 ;  /* 0x0000000e0d387220 */ /* 0x000fe20000400000 */
[----:B------:R-:W-:Y:S02]  /*17e0*/  IMAD.U32 R10, RZ, RZ, UR4 ;  /* 0x00000004ff0a7e24 */ /* 0x000fe4000f8e00ff */
[----:B0-----:R-:W-:Y:S02]  /*17f0*/  IMAD.U32 R11, RZ, RZ, UR5 ;  /* 0x00000005ff0b7e24 */ /* 0x001fe4000f8e00ff */
[----:B------:R-:W-:Y:S01]  /*1800*/  FFMA R56, R57, R0, R56 ;  /* 0x0000000039387223 */ /* 0x000fe20000000038 */
[----:B------:R-:W-:-:S04]  /*1810*/  IMAD.WIDE.U32 R12, R6, UR6, R10 ;  /* 0x00000006060c7c25 */ /* 0x000fc8000f8e000a */
[----:B------:R-:W-:Y:S02]  /*1820*/  F2FP.BF16.F32.PACK_AB R57, RZ, R56 ;  /* 0x00000038ff39723e */ /* 0x000fe400000010ff */
[----:B------:R-:W-:-:S03]  /*1830*/  IADD3 R23, P2, R8, R12, RZ ;  /* 0x0000000c08177210 */ /* 0x000fc60007f5e0ff */
[----:B------:R0:W-:Y:S01]  /*1840*/  @P1 STG.E.U16 desc[UR12][R2.64+0x2], R57 ;  /* 0x0000023902001986 */ /* 0x0001e2000c10150c */
[----:B------:R-:W-:Y:S02]  /*1850*/  IADD3.X R56, R9, R21, R13, P2, !PT ;  /* 0x0000001509387210 */ /* 0x000fe400017fe40d */
[----:B------:R-:W-:-:S04]  /*1860*/  LEA R12, P2, R23, UR8, 0x1 ;  /* 0x00000008170c7c11 */ /* 0x000fc8000f8408ff */
[----:B------:R-:W-:-:S05]  /*1870*/  LEA.HI.X R13, R23, UR9, R56, 0x1, P2 ;  /* 0x00000009170d7c11 */ /* 0x000fca00090f0c38 */
[----:B------:R-:W2:Y:S01]  /*1880*/  @P0 LDG.E.LTC128B.U16 R22, desc[UR12][R12.64] ;  /* 0x0000000c0c160981 */ /* 0x000ea2000c1e1520 */
[C---:B------:R-:W-:Y:S01]  /*1890*/  IMAD.SHL.U32 R23, R20.reuse, 0x2, RZ ;  /* 0x0000000214177824 */ /* 0x040fe200078e00ff */
[----:B------:R-:W-:Y:S01]  /*18a0*/  SHF.L.U64.HI R19, R20, 0x1, R19 ;  /* 0x0000000114137819 */ /* 0x000fe20000010213 */
[----:B------:R-:W-:Y:S01]  /*18b0*/  BSSY B0, `(.L_x_25) ;  /* 0x000000b000007945 */ /* 0x000fe20003800000 */
[----:B------:R-:W-:Y:S02]  /*18c0*/  ISETP.GT.AND P1, PT, R16, 0x8, P3 ;  /* 0x000000081000780c */ /* 0x000fe40001f24270 */
[----:B------:R-:W-:Y:S01]  /*18d0*/  IADD3 R20, P2, R23, R2, RZ ;  /* 0x0000000217147210 */ /* 0x000fe20007f5e0ff */
[----:B--2---:R-:W-:-:S04]  /*18e0*/  IMAD.U32 R21, R22, 0x10000, RZ ;  /* 0x0001000016157824 */ /* 0x004fc800078e00ff */
[----:B------:R-:W-:-:S04]  /*18f0*/  FMUL R21, R21, R14 ;  /* 0x0000000e15157220 */ /* 0x000fc80000400000 */
[----:B------:R-:W-:-:S05]  /*1900*/  FFMA R21, R58, R0, R21 ;  /* 0x000000003a157223 */ /* 0x000fca0000000015 */
[----:B------:R-:W-:Y:S01]  /*1910*/  F2FP.BF16.F32.PACK_AB R56, RZ, R21 ;  /* 0x00000015ff38723e */ /* 0x000fe200000010ff */
[----:B------:R-:W-:-:S05]  /*1920*/  IMAD.X R21, R19, 0x1, R3, P2 ;  /* 0x0000000113157824 */ /* 0x000fca00010e0603 */
[----:B------:R0:W-:Y:S01]  /*1930*/  @P0 STG.E.U16 desc[UR12][R20.64], R56 ;  /* 0x0000003814000986 */ /* 0x0001e2000c10150c */
[----:B------:R-:W-:Y:S05]  /*1940*/  @!P1 BRA `(.L_x_26) ;  /* 0x0000000000049947 */ /* 0x000fea0003800000 */
[----:B------:R2:W5:Y:S02]  /*1950*/  LDG.E.LTC128B.U16 R22, desc[UR12][R12.64+0x2] ;  /* 0x0000020c0c167981 */ /* 0x000564000c1e1520 */
.L_x_26:
[----:B------:R-:W-:Y:S05]  /*1960*/  BSYNC B0 ;  /* 0x0000000000007941 */ /* 0x000fea0003800000 */
.L_x_25:
[----:B0----5:R-:W-:Y:S01]  /*1970*/  IMAD.U32 R57, R22, 0x10000, RZ ;  /* 0x0001000016397824 */ /* 0x021fe200078e00ff */
[----:B------:R-:W-:Y:S01]  /*1980*/  ISETP.GT.AND P3, PT, R15, 0x8, PT ;  /* 0x000000080f00780c */ /* 0x000fe20003f64270 */
[----:B------:R-:W-:Y:S02]  /*1990*/  BSSY B0, `(.L_x_27) ;  /* 0x0000009000007945 */ /* 0x000fe40003800000 */
[----:B------:R-:W-:Y:S01]  /*19a0*/  FMUL R56, R57, R14 ;  /* 0x0000000e39387220 */ /* 0x000fe20000400000 */
[----:B------:R-:W-:Y:S02]  /*19b0*/  ISETP.GT.AND P0, PT, R16, RZ, P3 ;  /* 0x000000ff1000720c */ /* 0x000fe40001f04270 */
[----:B------:R-:W-:Y:S01]  /*19c0*/  P2R R57, PR, RZ, 0x8 ;  /* 0x00000008ff397803 */ /* 0x000fe20000000000 */
[----:B------:R-:W-:-:S05]  /*19d0*/  FFMA R56, R59, R0, R56 ;  /* 0x000000003b387223 */ /* 0x000fca0000000038 */
[----:B------:R-:W-:-:S05]  /*19e0*/  F2FP.BF16.F32.PACK_AB R56, RZ, R56 ;  /* 0x00000038ff38723e */ /* 0x000fca00000010ff */
[----:B------:R0:W-:Y:S01]  /*19f0*/  @P1 STG.E.U16 desc[UR12][R20.64+0x2], R56 ;  /* 0x0000023814001986 */ /* 0x0001e2000c10150c */
[----:B------:R-:W-:Y:S05]  /*1a00*/  @!P0 BRA `(.L_x_28) ;  /* 0x0000000000048947 */ /* 0x000fea0003800000 */
[----:B------:R3:W5:Y:S02]  /*1a10*/  LDG.E.LTC128B.U16 R22, desc[UR12][R4.64+0x10] ;  /* 0x0000100c04167981 */ /* 0x000764000c1e1520 */
.L_x_28:
[----:B------:R-:W-:Y:S05]  /*1a20*/  BSYNC B0 ;  /* 0x0000000000007941 */ /* 0x000fea0003800000 */
.L_x_27:
[----:B-----5:R-:W-:Y:S01]  /*1a30*/  IMAD.U32 R57, R22, 0x10000, RZ ;  /* 0x0001000016397824 */ /* 0x020fe200078e00ff */
[----:B------:R-:W-:Y:S01]  /*1a40*/  ISETP.GT.AND P2, PT, R15, 0x9, PT ;  /* 0x000000090f00780c */ /* 0x000fe20003f44270 */
[----:B------:R-:W-:Y:S02]  /*1a50*/  BSSY B0, `(.L_x_29) ;  /* 0x0000009000007945 */ /* 0x000fe40003800000 */
[----:B------:R-:W-:Y:S01]  /*1a60*/  FMUL R57, R57, R14 ;  /* 0x0000000e39397220 */ /* 0x000fe20000400000 */
[----:B------:R-:W-:Y:S02]  /*1a70*/  ISETP.GT.AND P1, PT, R16, RZ, P2 ;  /* 0x000000ff1000720c */ /* 0x000fe40001724270 */
[----:B0-----:R-:W-:Y:S01]  /*1a80*/  P2R R56, PR, RZ, 0x4 ;  /* 0x00000004ff387803 */ /* 0x001fe20000000000 */
[----:B------:R-:W-:-:S05]  /*1a90*/  FFMA R57, R60, R0, R57 ;  /* 0x000000003c397223 */ /* 0x000fca0000000039 */
[----:B------:R-:W-:-:S05]  /*1aa0*/  F2FP.BF16.F32.PACK_AB R57, RZ, R57 ;  /* 0x00000039ff39723e */ /* 0x000fca00000010ff */
[----:B------:R0:W-:Y:S01]  /*1ab0*/  @P0 STG.E.U16 desc[UR12][R2.64+0x10], R57 ;  /* 0x0000103902000986 */ /* 0x0001e2000c10150c */
[----:B------:R-:W-:Y:S05]  /*1ac0*/  @!P1 BRA `(.L_x_30) ;  /* 0x0000000000049947 */ /* 0x000fea0003800000 */
[----:B------:R4:W5:Y:S02]  /*1ad0*/  LDG.E.LTC128B.U16 R22, desc[UR12][R4.64+0x12] ;  /* 0x0000120c04167981 */ /* 0x000964000c1e1520 */
.L_x_30:
[----:B------:R-:W-:Y:S05]  /*1ae0*/  BSYNC B0 ;  /* 0x0000000000007941 */ /* 0x000fea0003800000 */
.L_x_29:
[----:B0----5:R-:W-:Y:S01]  /*1af0*/  IMAD.U32 R57, R22, 0x10000, RZ ;  /* 0x0001000016397824 */ /* 0x021fe200078e00ff */
[----:B------:R-:W-:Y:S01]  /*1b00*/  ISETP.GT.AND P0, PT, R16, 0x8, P3 ;  /* 0x000000081000780c */ /* 0x000fe20001f04270 */
[----:B------:R-:W-:Y:S02]  /*1b10*/  BSSY B0, `(.L_x_31) ;  /* 0x0000007000007945 */ /* 0x000fe40003800000 */
[----:B------:R-:W-:-:S04]  /*1b20*/  FMUL R56, R57, R14 ;  /* 0x0000000e39387220 */ /* 0x000fc80000400000 */
[----:B------:R-:W-:-:S05]  /*1b30*/  FFMA R56, R61, R0, R56 ;  /* 0x000000003d387223 */ /* 0x000fca0000000038 */
[----:B------:R-:W-:-:S05]  /*1b40*/  F2FP.BF16.F32.PACK_AB R56, RZ, R56 ;  /* 0x00000038ff38723e */ /* 0x000fca00000010ff */
[----:B------:R0:W-:Y:S01]  /*1b50*/  @P1 STG.E.U16 desc[UR12][R2.64+0x12], R56 ;  /* 0x0000123802001986 */ /* 0x0001e2000c10150c */
[----:B------:R-:W-:Y:S05]  /*1b60*/  @!P0 BRA `(.L_x_32) ;  /* 0x0000000000048947 */ /* 0x000fea0003800000 */
[----:B------:R0:W5:Y:S02]  /*1b70*/  LDG.E.LTC128B.U16 R22, desc[UR12][R12.64+0x10] ;  /* 0x0000100c0c167981 */ /* 0x000164000c1e1520 */
.L_x_32:
[----:B------:R-:W-:Y:S05]  /*1b80*/  BSYNC B0 ;  /* 0x0000000000007941 */ /* 0x000fea0003800000 */
.L_x_31:
[----:B-----5:R-:W-:Y:S01]  /*1b90*/  IMAD.U32 R57, R22, 0x10000, RZ ;  /* 0x0001000016397824 */ /* 0x020fe200078e00ff */
        /* <DEDUP_REMOVED lines=8> */
.L_x_34:
[----:B------:R-:W-:Y:S05]  /*1c20*/  BSYNC B0 ;  /* 0x0000000000007941 */ /* 0x000fea0003800000 */
.L_x_33:
[----:B-----5:R-:W-:Y:S01]  /*1c30*/  IMAD.U32 R59, R22, 0x10000, RZ ;  /* 0x00010000163b7824 */ /* 0x020fe200078e00ff */
[----:B------:R-:W-:Y:S01]  /*1c40*/  ISETP.GT.AND P3, PT, R15, 0x10, PT ;  /* 0x000000100f00780c */ /* 0x000fe20003f64270 */
[C---:B0-----:R-:W-:Y:S01]  /*1c50*/  IMAD.SHL.U32 R57, R17.reuse, 0x2, RZ ;  /* 0x0000000211397824 */ /* 0x041fe200078e00ff */
[----:B------:R-:W-:Y:S01]  /*1c60*/  SHF.L.U64.HI R17, R17, 0x1, R18 ;  /* 0x0000000111117819 */ /* 0x000fe20000010212 */
[----:B------:R-:W-:Y:S01]  /*1c70*/  FMUL R56, R59, R14 ;  /* 0x0000000e3b387220 */ /* 0x000fe20000400000 */
[----:B------:R-:W-:Y:S02]  /*1c80*/  BSSY B0, `(.L_x_35) ;  /* 0x000000a000007945 */ /* 0x000fe40003800000 */
[----:B------:R-:W-:Y:S01]  /*1c90*/  IADD3 R18, P0, P2, R57, R2, R23 ;  /* 0x0000000239127210 */ /* 0x000fe20007a1e017 */
[----:B------:R-:W-:Y:S01]  /*1ca0*/  FFMA R56, R63, R0, R56 ;  /* 0x000000003f387223 */ /* 0x000fe20000000038 */
[----:B------:R-:W-:Y:S02]  /*1cb0*/  P2R R23, PR, RZ, 0x8 ;  /* 0x00000008ff177803 */ /* 0x000fe40000000000 */
[----:B------:R-:W-:-:S02]  /*1cc0*/  IADD3.X R19, R17, R3, R19, P0, P2 ;  /* 0x0000000311137210 */ /* 0x000fc400007e4413 */
[----:B------:R-:W-:Y:S02]  /*1cd0*/  F2FP.BF16.F32.PACK_AB R56, RZ, R56 ;  /* 0x00000038ff38723e */ /* 0x000fe400000010ff */
[----:B------:R-:W-:-:S03]  /*1ce0*/  ISETP.GT.AND P0, PT, R16, RZ, P3 ;  /* 0x000000ff1000720c */ /* 0x000fc60001f04270 */
[----:B------:R0:W-:Y:S10]  /*1cf0*/  @P1 STG.E.U16 desc[UR12][R20.64+0x12], R56 ;  /* 0x0000123814001986 */ /* 0x0001f4000c10150c */
[----:B------:R-:W-:Y:S05]  /*1d00*/  @!P0 BRA `(.L_x_36) ;  /* 0x0000000000048947 */ /* 0x000fea0003800000 */
[----:B------:R0:W5:Y:S02]  /*1d10*/  LDG.E.LTC128B.U16 R22, desc[UR12][R4.64+0x20] ;  /* 0x0000200c04167981 */ /* 0x000164000c1e1520 */
.L_x_36:
[----:B------:R-:W-:Y:S05]  /*1d20*/  BSYNC B0 ;  /* 0x0000000000007941 */ /* 0x000fea0003800000 */
.L_x_35:
[----:B-----5:R-:W-:Y:S01]  /*1d30*/  IMAD.U32 R23, R22, 0x10000, RZ ;  /* 0x0001000016177824 */ /* 0x020fe200078e00ff */
[----:B------:R-:W-:Y:S01]  /*1d40*/  ISETP.GT.AND P1, PT, R15, 0x11, PT ;  /* 0x000000110f00780c */ /* 0x000fe20003f24270 */
[----:B------:R-:W-:Y:S02]  /*1d50*/  BSSY B0, `(.L_x_37) ;  /* 0x0000009000007945 */ /* 0x000fe40003800000 */
[----:B------:R-:W-:-:S04]  /*1d60*/  FMUL R23, R23, R14 ;  /* 0x0000000e17177220 */ /* 0x000fc80000400000 */
[----:B------:R-:W-:-:S05]  /*1d70*/  FFMA R23, R64, R0, R23 ;  /* 0x0000000040177223 */ /* 0x000fca0000000017 */
[----:B------:R-:W-:-:S05]  /*1d80*/  F2FP.BF16.F32.PACK_AB R23, RZ, R23 ;  /* 0x00000017ff17723e */ /* 0x000fca00000010ff */
[----:B------:R1:W-:Y:S01]  /*1d90*/  @P0 STG.E.U16 desc[UR12][R2.64+0x20], R23 ;  /* 0x0000201702000986 */ /* 0x0003e2000c10150c */
[----:B------:R-:W-:Y:S02]  /*1da0*/  ISETP.GT.AND P0, PT, R16, RZ, P1 ;  /* 0x000000ff1000720c */ /* 0x000fe40000f04270 */
[----:B-1----:R-:W-:-:S11]  /*1db0*/  P2R R23, PR, RZ, 0x2 ;  /* 0x00000002ff177803 */ /* 0x002fd60000000000 */
[----:B------:R-:W-:Y:S05]  /*1dc0*/  @!P0 BRA `(.L_x_38) ;  /* 0x0000000000048947 */ /* 0x000fea0003800000 */
[----:B------:R1:W5:Y:S02]  /*1dd0*/  LDG.E.LTC128B.U16 R22, desc[UR12][R4.64+0x22] ;  /* 0x0000220c04167981 */ /* 0x000364000c1e1520 */
.L_x_38:
[----:B------:R-:W-:Y:S05]  /*1de0*/  BSYNC B0 ;  /* 0x0000000000007941 */ /* 0x000fea0003800000 */
.L_x_37:
[----:B-----5:R-:W-:Y:S01]  /*1df0*/  IMAD.U32 R23, R22, 0x10000, RZ ;  /* 0x0001000016177824 */ /* 0x020fe200078e00ff */
[----:B------:R-:W-:Y:S03]  /*1e00*/  BSSY B0, `(.L_x_39) ;  /* 0x0000008000007945 */ /* 0x000fe60003800000 */
[----:B0-----:R-:W-:-:S04]  /*1e10*/  FMUL R56, R23, R14 ;  /* 0x0000000e17387220 */ /* 0x001fc80000400000 */
[----:B------:R-:W-:-:S05]  /*1e20*/  FFMA R56, R65, R0, R56 ;  /* 0x0000000041387223 */ /* 0x000fca0000000038 */
[----:B------:R-:W-:-:S05]  /*1e30*/  F2FP.BF16.F32.PACK_AB R56, RZ, R56 ;  /* 0x00000038ff38723e */ /* 0x000fca00000010ff */
[----:B------:R0:W-:Y:S01]  /*1e40*/  @P0 STG.E.U16 desc[UR12][R2.64+0x22], R56 ;  /* 0x0000223802000986 */ /* 0x0001e2000c10150c */
[----:B------:R-:W-:-:S13]  /*1e50*/  ISETP.GT.AND P0, PT, R16, 0x8, P3 ;  /* 0x000000081000780c */ /* 0x000fda0001f04270 */
[----:B0-----:R-:W-:Y:S05]  /*1e60*/  @!P0 BRA `(.L_x_40) ;  /* 0x0000000000048947 */ /* 0x001fea0003800000 */
[----:B------:R0:W5:Y:S02]  /*1e70*/  LDG.E.LTC128B.U16 R22, desc[UR12][R12.64+0x20] ;  /* 0x0000200c0c167981 */ /* 0x000164000c1e1520 */
.L_x_40:
[----:B------:R-:W-:Y:S05]  /*1e80*/  BSYNC B0 ;  /* 0x0000000000007941 */ /* 0x000fea0003800000 */
.L_x_39:
[C---:B-----5:R-:W-:Y:S01]  /*1e90*/  IMAD.U32 R23, R22.reuse, 0x10000, RZ ;  /* 0x0001000016177824 */ /* 0x060fe200078e00ff */
[----:B------:R-:W-:Y:S01]  /*1ea0*/  BSSY B0, `(.L_x_41) ;  /* 0x000000c000007945 */ /* 0x000fe20003800000 */
[----:B------:R-:W-:Y:S02]  /*1eb0*/  PRMT R56, R22, 0x7610, R56 ;  /* 0x0000761016387816 */ /* 0x000fe40000000038 */
[----:B------:R-:W-:-:S04]  /*1ec0*/  FMUL R23, R23, R14 ;  /* 0x0000000e17177220 */ /* 0x000fc80000400000 */
[----:B------:R-:W-:-:S05]  /*1ed0*/  FFMA R23, R66, R0, R23 ;  /* 0x0000000042177223 */ /* 0x000fca0000000017 */
[----:B------:R-:W-:-:S04]  /*1ee0*/  F2FP.BF16.F32.PACK_AB R23, RZ, R23 ;  /* 0x00000017ff17723e */ /* 0x000fc800000010ff */
[----:B------:R-:W-:-:S05]  /*1ef0*/  PRMT R58, R23, 0x7610, R58 ;  /* 0x00007610173a7816 */ /* 0x000fca000000003a */
[----:B------:R0:W-:Y:S01]  /*1f00*/  @P0 STG.E.U16 desc[UR12][R20.64+0x20], R58 ;  /* 0x0000203a14000986 */ /* 0x0001e2000c10150c */
[----:B------:R-:W-:-:S05]  /*1f10*/  IADD3 R59, P0, R6, 0x40, RZ ;  /* 0x00000040063b7810 */ /* 0x000fca0007f1e0ff */
[----:B------:R-:W-:Y:S01]  /*1f20*/  IMAD.X R23, RZ, RZ, R7, P0 ;  /* 0x000000ffff177224 */ /* 0x000fe200000e0607 */
[----:B------:R-:W-:-:S13]  /*1f30*/  ISETP.GT.AND P0, PT, R16, 0x8, P1 ;  /* 0x000000081000780c */ /* 0x000fda0000f04270 */
[----:B0-----:R-:W-:Y:S05]  /*1f40*/  @!P0 BRA `(.L_x_42) ;  /* 0x0000000000048947 */ /* 0x001fea0003800000 */
[----:B------:R0:W5:Y:S02]  /*1f50*/  LDG.E.LTC128B.U16 R56, desc[UR12][R12.64+0x22] ;  /* 0x0000220c0c387981 */ /* 0x000164000c1e1520 */
.L_x_42:
[----:B------:R-:W-:Y:S05]  /*1f60*/  BSYNC B0 ;  /* 0x0000000000007941 */ /* 0x000fea0003800000 */
.L_x_41:
[----:B-----5:R-:W-:Y:S01]  /*1f70*/  IMAD.U32 R7, R56, 0x10000, RZ ;  /* 0x0001000038077824 */ /* 0x020fe200078e00ff */
[----:B------:R-:W-:Y:S01]  /*1f80*/  ISETP.GT.AND P2, PT, R15, 0x18, PT ;  /* 0x000000180f00780c */ /* 0x000fe20003f44270 */
[----:B------:R-:W-:Y:S01]  /*1f90*/  IMAD.WIDE.U32 R10, R59, UR6, R10 ;  /* 0x000000063b0a7c25 */ /* 0x000fe2000f8e000a */
[----:B------:R-:W-:Y:S03]  /*1fa0*/  BSSY B0, `(.L_x_43) ;  /* 0x0000014000007945 */ /* 0x000fe60003800000 */
[----:B------:R-:W-:-:S04]  /*1fb0*/  FMUL R6, R7, R14 ;  /* 0x0000000e07067220 */ /* 0x000fc80000400000 */
[----:B------:R-:W-:-:S05]  /*1fc0*/  FFMA R6, R67, R0, R6 ;  /* 0x0000000043067223 */ /* 0x000fca0000000006 */
[----:B------:R-:W-:Y:S01]  /*1fd0*/  F2FP.BF16.F32.PACK_AB R7, RZ, R6 ;  /* 0x00000006ff07723e */ /* 0x000fe200000010ff */
[----:B------:R-:W-:Y:S02]  /*1fe0*/  IMAD R6, R23, UR6, RZ ;  /* 0x0000000617067c24 */ /* 0x000fe4000f8e02ff */
[----:B------:R-:W-:Y:S01]  /*1ff0*/  IMAD.WIDE.U32 R22, R59, UR6, R8 ;  /* 0x000000063b167c25 */ /* 0x000fe2000f8e0008 */
[----:B------:R-:W-:-:S03]  /*2000*/  PRMT R58, R7, 0x7610, R58 ;  /* 0x00007610073a7816 */ /* 0x000fc6000000003a */
[----:B------:R-:W-:Y:S02]  /*2010*/  IMAD R61, R59, UR7, R6 ;  /* 0x000000073b3d7c24 */ /* 0x000fe4000f8e0206 */
[----:B------:R0:W-:Y:S01]  /*2020*/  @P0 STG.E.U16 desc[UR12][R20.64+0x22], R58 ;  /* 0x0000223a14000986 */ /* 0x0001e2000c10150c */
[----:B------:R-:W-:Y:S01]  /*2030*/  LEA R6, P0, R22, UR8, 0x1 ;  /* 0x0000000816067c11 */ /* 0x000fe2000f8008ff */
[----:B------:R-:W-:-:S05]  /*2040*/  IMAD.IADD R7, R23, 0x1, R61 ;  /* 0x0000000117077824 */ /* 0x000fca00078e023d */
[----:B------:R-:W-:Y:S02]  /*2050*/  LEA.HI.X R7, R22, UR9, R7, 0x1, P0 ;  /* 0x0000000916077c11 */ /* 0x000fe400080f0c07 */
[----:B------:R-:W-:-:S04]  /*2060*/  IADD3 R10, P0, R8, R10, RZ ;  /* 0x0000000a080a7210 */ /* 0x000fc80007f1e0ff */
[----:B------:R-:W-:Y:S02]  /*2070*/  IADD3.X R9, R9, R61, R11, P0, !PT ;  /* 0x0000003d09097210 */ /* 0x000fe400007fe40b */
[----:B------:R-:W-:-:S04]  /*2080*/  LEA R8, P0, R10, UR8, 0x1 ;  /* 0x000000080a087c11 */ /* 0x000fc8000f8008ff */
[----:B------:R-:W-:Y:S02]  /*2090*/  LEA.HI.X R9, R10, UR9, R9, 0x1, P0 ;  /* 0x000000090a097c11 */ /* 0x000fe400080f0c09 */
[----:B------:R-:W-:Y:S02]  /*20a0*/  ISETP.GT.AND P0, PT, R16, RZ, P2 ;  /* 0x000000ff1000720c */ /* 0x000fe40001704270 */
[----:B------:R-:W-:-:S11]  /*20b0*/  P2R R10, PR, RZ, 0x4 ;  /* 0x00000004ff0a7803 */ /* 0x000fd60000000000 */
[----:B0-----:R-:W-:Y:S05]  /*20c0*/  @!P0 BRA `(.L_x_44) ;  /* 0x0000000000048947 */ /* 0x001fea0003800000 */
[----:B------:R0:W5:Y:S02]  /*20d0*/  LDG.E.LTC128B.U16 R56, desc[UR12][R4.64+0x30] ;  /* 0x0000300c04387981 */ /* 0x000164000c1e1520 */
.L_x_44:
[----:B------:R-:W-:Y:S05]  /*20e0*/  BSYNC B0 ;  /* 0x0000000000007941 */ /* 0x000fea0003800000 */
.L_x_43:
[----:B-----5:R-:W-:Y:S01]  /*20f0*/  IMAD.U32 R11, R56, 0x10000, RZ ;  /* 0x00010000380b7824 */ /* 0x020fe200078e00ff */
[----:B------:R-:W-:Y:S01]  /*2100*/  ISETP.GT.AND P1, PT, R15, 0x19, PT ;  /* 0x000000190f00780c */ /* 0x000fe20003f24270 */
[----:B------:R-:W-:Y:S02]  /*2110*/  BSSY B0, `(.L_x_45) ;  /* 0x0000009000007945 */ /* 0x000fe40003800000 */
[----:B------:R-:W-:Y:S01]  /*2120*/  FMUL R11, R11, R14 ;  /* 0x0000000e0b0b7220 */ /* 0x000fe20000400000 */
[----:B------:R-:W-:-:S03]  /*2130*/  P2R R10, PR, RZ, 0x2 ;  /* 0x00000002ff0a7803 */ /* 0x000fc60000000000 */
[----:B------:R-:W-:-:S05]  /*2140*/  FFMA R11, R68, R0, R11 ;  /* 0x00000000440b7223 */ /* 0x000fca000000000b */
[----:B------:R-:W-:-:S05]  /*2150*/  F2FP.BF16.F32.PACK_AB R11, RZ, R11 ;  /* 0x0000000bff0b723e */ /* 0x000fca00000010ff */
[----:B------:R0:W-:Y:S01]  /*2160*/  @P0 STG.E.U16 desc[UR12][R2.64+0x30], R11 ;  /* 0x0000300b02000986 */ /* 0x0001e2000c10150c */
[----:B------:R-:W-:-:S13]  /*2170*/  ISETP.GT.AND P0, PT, R16, RZ, P1 ;  /* 0x000000ff1000720c */ /* 0x000fda0000f04270 */
[----:B0-----:R-:W-:Y:S05]  /*2180*/  @!P0 BRA `(.L_x_46) ;  /* 0x0000000000048947 */ /* 0x001fea0003800000 */
[----:B------:R0:W5:Y:S02]  /*2190*/  LDG.E.LTC128B.U16 R56, desc[UR12][R4.64+0x32] ;  /* 0x0000320c04387981 */ /* 0x000164000c1e1520 */
.L_x_46:
[----:B------:R-:W-:Y:S05]  /*21a0*/  BSYNC B0 ;  /* 0x0000000000007941 */ /* 0x000fea0003800000 */
.L_x_45:
[----:B-----5:R-:W-:Y:S01]  /*21b0*/  IMAD.U32 R11, R56, 0x10000, RZ ;  /* 0x00010000380b7824 */ /* 0x020fe200078e00ff */
[----:B------:R-:W-:Y:S03]  /*21c0*/  BSSY B0, `(.L_x_47) ;  /* 0x0000008000007945 */ /* 0x000fe60003800000 */
[----:B------:R-:W-:-:S04]  /*21d0*/  FMUL R10, R11, R14 ;  /* 0x0000000e0b0a7220 */ /* 0x000fc80000400000 */
[----:B------:R-:W-:-:S05]  /*21e0*/  FFMA R10, R69, R0, R10 ;  /* 0x00000000450a7223 */ /* 0x000fca000000000a */
[----:B------:R-:W-:-:S05]  /*21f0*/  F2FP.BF16.F32.PACK_AB R10, RZ, R10 ;  /* 0x0000000aff0a723e */ /* 0x000fca00000010ff */
[----:B------:R0:W-:Y:S01]  /*2200*/  @P0 STG.E.U16 desc[UR12][R2.64+0x32], R10 ;  /* 0x0000320a02000986 */ /* 0x0001e2000c10150c */
[----:B------:R-:W-:-:S13]  /*2210*/  ISETP.GT.AND P0, PT, R16, 0x8, P2 ;  /* 0x000000081000780c */ /* 0x000fda0001704270 */
[----:B0-----:R-:W-:Y:S05]  /*2220*/  @!P0 BRA `(.L_x_48) ;  /* 0x0000000000048947 */ /* 0x001fea0003800000 */
[----:B------:R0:W5:Y:S02]  /*2230*/  LDG.E.LTC128B.U16 R56, desc[UR12][R12.64+0x30] ;  /* 0x0000300c0c387981 */ /* 0x000164000c1e1520 */
.L_x_48:
[----:B------:R-:W-:Y:S05]  /*2240*/  BSYNC B0 ;  /* 0x0000000000007941 */ /* 0x000fea0003800000 */
.L_x_47:
        /* <DEDUP_REMOVED lines=9> */
.L_x_50:
[----:B------:R-:W-:Y:S05]  /*22e0*/  BSYNC B0 ;  /* 0x0000000000007941 */ /* 0x000fea0003800000 */
.L_x_49:
        /* <DEDUP_REMOVED lines=11> */
.L_x_52:
[----:B------:R-:W-:Y:S05]  /*23a0*/  BSYNC B0 ;  /* 0x0000000000007941 */ /* 0x000fea0003800000 */
.L_x_51:
        /* <DEDUP_REMOVED lines=11> */
.L_x_54:
[----:B------:R-:W-:Y:S05]  /*2460*/  BSYNC B0 ;  /* 0x0000000000007941 */ /* 0x000fea0003800000 */
.L_x_53:
        /* <DEDUP_REMOVED lines=9> */
.L_x_56:
[----:B------:R-:W-:Y:S05]  /*2500*/  BSYNC B0 ;  /* 0x0000000000007941 */ /* 0x000fea0003800000 */
.L_x_55:
        /* <DEDUP_REMOVED lines=9> */
.L_x_58:
[----:B------:R-:W-:Y:S05]  /*25a0*/  BSYNC B0 ;  /* 0x0000000000007941 */ /* 0x000fea0003800000 */
.L_x_57:
        /* <DEDUP_REMOVED lines=11> */
.L_x_60:
[----:B------:R-:W-:Y:S05]  /*2660*/  BSYNC B0 ;  /* 0x0000000000007941 */ /* 0x000fea0003800000 */
.L_x_59:
[----:B-----5:R-:W-:Y:S01]  /*2670*/  IMAD.U32 R11, R56, 0x10000, RZ ;  /* 0x00010000380b7824 */ /* 0x020fe200078e00ff */
[----:B------:R-:W-:Y:S01]  /*2680*/  ISETP.GT.AND P4, PT, R15, 0x29, PT ;  /* 0x000000290f00780c */ /* 0x000fe20003f84270 */
[----:B------:R-:W-:Y:S02]  /*2690*/  BSSY B0, `(.L_x_61) ;  /* 0x0000008000007945 */ /* 0x000fe40003800000 */
[----:B------:R-:W-:-:S04]  /*26a0*/  FMUL R11, R11, R14 ;  /* 0x0000000e0b0b7220 */ /* 0x000fc80000400000 */
[----:B------:R-:W-:-:S05]  /*26b0*/  FFMA R11, R76, R0, R11 ;  /* 0x000000004c0b7223 */ /* 0x000fca000000000b */
[----:B------:R-:W-:-:S05]  /*26c0*/  F2FP.BF16.F32.PACK_AB R11, RZ, R11 ;  /* 0x0000000bff0b723e */ /* 0x000fca00000010ff */
[----:B------:R0:W-:Y:S01]  /*26d0*/  @P0 STG.E.U16 desc[UR12][R2.64+0x50], R11 ;  /* 0x0000500b02000986 */ /* 0x0001e2000c10150c */
[----:B------:R-:W-:-:S13]  /*26e0*/  ISETP.GT.AND P0, PT, R16, RZ, P4 ;  /* 0x000000ff1000720c */ /* 0x000fda0002704270 */
[----:B0-----:R-:W-:Y:S05]  /*26f0*/  @!P0 BRA `(.L_x_62) ;  /* 0x0000000000048947 */ /* 0x001fea0003800000 */
[----:B------:R0:W5:Y:S02]  /*2700*/  LDG.E.LTC128B.U16 R56, desc[UR12][R4.64+0x52] ;  /* 0x0000520c04387981 */ /* 0x000164000c1e1520 */
.L_x_62:
[----:B------:R-:W-:Y:S05]  /*2710*/  BSYNC B0 ;  /* 0x0000000000007941 */ /* 0x000fea0003800000 */
.L_x_61:
        /* <DEDUP_REMOVED lines=9> */
.L_x_64:
[----:B------:R-:W-:Y:S05]  /*27b0*/  BSYNC B0 ;  /* 0x0000000000007941 */ /* 0x000fea0003800000 */
.L_x_63:
        /* <DEDUP_REMOVED lines=9> */
.L_x_66:
[----:B------:R-:W-:Y:S05]  /*2850*/  BSYNC B0 ;  /* 0x0000000000007941 */ /* 0x000fea0003800000 */
.L_x_65:
        /* <DEDUP_REMOVED lines=10> */
.L_x_68:
[----:B------:R-:W-:Y:S05]  /*2900*/  BSYNC B0 ;  /* 0x0000000000007941 */ /* 0x000fea0003800000 */
.L_x_67:
        /* <DEDUP_REMOVED lines=10> */
.L_x_70:
[----:B------:R-:W-:Y:S05]  /*29b0*/  BSYNC B0 ;  /* 0x0000000000007941 */ /* 0x000fea0003800000 */
.L_x_69:
        /* <DEDUP_REMOVED lines=9> */
.L_x_72:
[----:B------:R-:W-:Y:S05]  /*2a50*/  BSYNC B0 ;  /* 0x0000000000007941 */ /* 0x000fea0003800000 */
.L_x_71:
        /* <DEDUP_REMOVED lines=9> */
.L_x_74:
[----:B------:R-:W-:Y:S05]  /*2af0*/  BSYNC B0 ;  /* 0x0000000000007941 */ /* 0x000fea0003800000 */
.L_x_73:
        /* <DEDUP_REMOVED lines=10> */
.L_x_76:
[----:B------:R-:W-:Y:S05]  /*2ba0*/  BSYNC B0 ;  /* 0x0000000000007941 */ /* 0x000fea0003800000 */
.L_x_75:
[----:B-----5:R-:W-:Y:S01]  /*2bb0*/  IMAD.U32 R11, R56, 0x10000, RZ ;  /* 0x00010000380b7824 */ /* 0x020fe200078e00ff */
[----:B------:R-:W-:Y:S03]  /*2bc0*/  BSSY B0, `(.L_x_77) ;  /* 0x000000d000007945 */ /* 0x000fe60003800000 */
[----:B------:R-:W-:-:S04]  /*2bd0*/  FMUL R11, R11, R14 ;  /* 0x0000000e0b0b7220 */ /* 0x000fc80000400000 */
[----:B------:R-:W-:-:S05]  /*2be0*/  FFMA R11, R84, R0, R11 ;  /* 0x00000000540b7223 */ /* 0x000fca000000000b */
[----:B------:R-:W-:-:S05]  /*2bf0*/  F2FP.BF16.F32.PACK_AB R11, RZ, R11 ;  /* 0x0000000bff0b723e */ /* 0x000fca00000010ff */
[----:B------:R1:W-:Y:S01]  /*2c00*/  @P0 STG.E.U16 desc[UR12][R2.64+0x70], R11 ;  /* 0x0000700b02000986 */ /* 0x0003e2000c10150c */
[----:B------:R-:W-:-:S05]  /*2c10*/  IADD3 R22, P0, R57, R20, RZ ;  /* 0x0000001439167210 */ /* 0x000fca0007f1e0ff */
[----:B------:R-:W-:Y:S01]  /*2c20*/  IMAD.X R23, R17, 0x1, R21, P0 ;  /* 0x0000000111177824 */ /* 0x000fe200000e0615 */
[----:B------:R-:W-:-:S05]  /*2c30*/  IADD3 R10, P0, R57, R2, RZ ;  /* 0x00000002390a7210 */ /* 0x000fca0007f1e0ff */
[----:B-1----:R-:W-:Y:S01]  /*2c40*/  IMAD.X R11, R17, 0x1, R3, P0 ;  /* 0x00000001110b7824 */ /* 0x002fe200000e0603 */
[----:B------:R-:W-:-:S04]  /*2c50*/  ISETP.GT.AND P0, PT, R15, 0x39, PT ;  /* 0x000000390f00780c */ /* 0x000fc80003f04270 */
[----:B------:R-:W-:-:S13]  /*2c60*/  ISETP.GT.AND P5, PT, R16, RZ, P0 ;  /* 0x000000ff1000720c */ /* 0x000fda00007a4270 */
[----:B------:R-:W-:Y:S05]  /*2c70*/  @!P5 BRA `(.L_x_78) ;  /* 0x000000000004d947 */ /* 0x000fea0003800000 */
[----:B------:R1:W5:Y:S02]  /*2c80*/  LDG.E.LTC128B.U16 R56, desc[UR12][R4.64+0x72] ;  /* 0x0000720c04387981 */ /* 0x000364000c1e1520 */
.L_x_78:
[----:B------:R-:W-:Y:S05]  /*2c90*/  BSYNC B0 ;  /* 0x0000000000007941 */ /* 0x000fea0003800000 */
.L_x_77:
[----:B01-345:R-:W-:Y:S01]  /*2ca0*/  IMAD.U32 R5, R56, 0x10000, RZ ;  /* 0x0001000038057824 */ /* 0x03bfe200078e00ff */
        /* <DEDUP_REMOVED lines=8> */
.L_x_80:
[----:B------:R-:W-:Y:S05]  /*2d30*/  BSYNC B0 ;  /* 0x0000000000007941 */ /* 0x000fea0003800000 */
.L_x_79:
[----:B-----5:R-:W-:Y:S01]  /*2d40*/  IMAD.U32 R3, R56, 0x10000, RZ ;  /* 0x0001000038037824 */ /* 0x020fe200078e00ff */
[----:B------:R-:W-:Y:S03]  /*2d50*/  BSSY B0, `(.L_x_81) ;  /* 0x0000008000007945 */ /* 0x000fe60003800000 */
[----:B------:R-:W-:-:S04]  /*2d60*/  FMUL R3, R3, R14 ;  /* 0x0000000e03037220 */ /* 0x000fc80000400000 */
[----:B------:R-:W-:-:S05]  /*2d70*/  FFMA R3, R86, R0, R3 ;  /* 0x0000000056037223 */ /* 0x000fca0000000003 */
[----:B------:R-:W-:-:S05]  /*2d80*/  F2FP.BF16.F32.PACK_AB R3, RZ, R3 ;  /* 0x00000003ff03723e */ /* 0x000fca00000010ff */
[----:B------:R1:W-:Y:S01]  /*2d90*/  @P5 STG.E.U16 desc[UR12][R20.64+0x70], R3 ;  /* 0x0000700314005986 */ /* 0x0003e2000c10150c */
[----:B------:R-:W-:-:S13]  /*2da0*/  ISETP.GT.AND P5, PT, R16, 0x8, P0 ;  /* 0x000000081000780c */ /* 0x000fda00007a4270 */
[----:B-1----:R-:W-:Y:S05]  /*2db0*/  @!P5 BRA `(.L_x_82) ;  /* 0x000000000004d947 */ /* 0x002fea0003800000 */
[----:B------:R1:W5:Y:S02]  /*2dc0*/  LDG.E.LTC128B.U16 R56, desc[UR12][R12.64+0x72] ;  /* 0x0000720c0c387981 */ /* 0x000364000c1e1520 */
.L_x_82:
[----:B------:R-:W-:Y:S05]  /*2dd0*/  BSYNC B0 ;  /* 0x0000000000007941 */ /* 0x000fea0003800000 */
.L_x_81:
[----:B-----5:R-:W-:-:S04]  /*2de0*/  IMAD.U32 R3, R56, 0x10000, RZ ;  /* 0x0001000038037824 */ /* 0x020fc800078e00ff */
[----:B------:R-:W-:-:S04]  /*2df0*/  FMUL R2, R3, R14 ;  /* 0x0000000e03027220 */ /* 0x000fc80000400000 */
[----:B------:R-:W-:-:S05]  /*2e00*/  FFMA R2, R87, R0, R2 ;  /* 0x0000000057027223 */ /* 0x000fca0000000002 */
[----:B------:R-:W-:-:S05]  /*2e10*/  F2FP.BF16.F32.PACK_AB R2, RZ, R2 ;  /* 0x00000002ff02723e */ /* 0x000fca00000010ff */
[----:B------:R3:W-:Y:S01]  /*2e20*/  @P5 STG.E.U16 desc[UR12][R20.64+0x72], R2 ;  /* 0x0000720214005986 */ /* 0x0007e2000c10150c */
[----:B------:R-:W-:-:S04]  /*2e30*/  ISETP.GT.AND P5, PT, R15, RZ, PT ;  /* 0x000000ff0f00720c */ /* 0x000fc80003fa4270 */
[----:B------:R-:W-:-:S13]  /*2e40*/  ISETP.GT.AND P5, PT, R16, 0x40, P5 ;  /* 0x000000401000780c */ /* 0x000fda0002fa4270 */
[----:B------:R-:W4:Y:S01]  /*2e50*/  @P5 LDG.E.LTC128B.U16 R56, desc[UR12][R6.64] ;  /* 0x0000000c06385981 */ /* 0x000f22000c1e1520 */
[----:B------:R-:W-:Y:S01]  /*2e60*/  BSSY B0, `(.L_x_83) ;  /* 0x000000a000007945 */ /* 0x000fe20003800000 */
[----:B----4-:R-:W-:-:S04]  /*2e70*/  IMAD.U32 R3, R56, 0x10000, RZ ;  /* 0x0001000038037824 */ /* 0x010fc800078e00ff */
[----:B------:R-:W-:-:S04]  /*2e80*/  FMUL R3, R3, R14 ;  /* 0x0000000e03037220 */ /* 0x000fc80000400000 */
[----:B------:R-:W-:-:S05]  /*2e90*/  FFMA R3, R24, R0, R3 ;  /* 0x0000000018037223 */ /* 0x000fca0000000003 */
[----:B------:R-:W-:-:S05]  /*2ea0*/  F2FP.BF16.F32.PACK_AB R3, RZ, R3 ;  /* 0x00000003ff03723e */ /* 0x000fca00000010ff */
[----:B------:R3:W-:Y:S01]  /*2eb0*/  @P5 STG.E.U16 desc[UR12][R10.64], R3 ;  /* 0x000000030a005986 */ /* 0x0007e2000c10150c */
[----:B------:R-:W-:-:S04]  /*2ec0*/  ISETP.GT.AND P5, PT, R15, 0x1, PT ;  /* 0x000000010f00780c */ /* 0x000fc80003fa4270 */
[----:B------:R-:W-:-:S13]  /*2ed0*/  ISETP.GT.AND P5, PT, R16, 0x40, P5 ;  /* 0x000000401000780c */ /* 0x000fda0002fa4270 */
[----:B---3--:R-:W-:Y:S05]  /*2ee0*/  @!P5 BRA `(.L_x_84) ;  /* 0x000000000004d947 */ /* 0x008fea0003800000 */
[----:B------:R3:W5:Y:S02]  /*2ef0*/  LDG.E.LTC128B.U16 R56, desc[UR12][R6.64+0x2] ;  /* 0x0000020c06387981 */ /* 0x000764000c1e1520 */
.L_x_84:
[----:B------:R-:W-:Y:S05]  /*2f00*/  BSYNC B0 ;  /* 0x0000000000007941 */ /* 0x000fea0003800000 */
.L_x_83:
[----:B-----5:R-:W-:Y:S01]  /*2f10*/  IMAD.U32 R3, R56, 0x10000, RZ ;  /* 0x0001000038037824 */ /* 0x020fe200078e00ff */
[----:B------:R-:W-:Y:S03]  /*2f20*/  BSSY B0, `(.L_x_85) ;  /* 0x000000c000007945 */ /* 0x000fe60003800000 */
[----:B------:R-:W-:Y:S01]  /*2f30*/  FMUL R2, R3, R14 ;  /* 0x0000000e03027220 */ /* 0x000fe20000400000 */
[----:B------:R-:W-:-:S03]  /*2f40*/  @P5 IMAD.MOV.U32 R3, RZ, RZ, R11 ;  /* 0x000000ffff035224 */ /* 0x000fc600078e000b */
[----:B------:R-:W-:-:S05]  /*2f50*/  FFMA R2, R25, R0, R2 ;  /* 0x0000000019027223 */ /* 0x000fca0000000002 */
[----:B------:R-:W-:-:S04]  /*2f60*/  F2FP.BF16.F32.PACK_AB R2, RZ, R2 ;  /* 0x00000002ff02723e */ /* 0x000fc800000010ff */
[----:B------:R-:W-:Y:S01]  /*2f70*/  PRMT R4, R2, 0x7610, R4 ;  /* 0x0000761002047816 */ /* 0x000fe20000000004 */
[----:B------:R-:W-:-:S05]  /*2f80*/  @P5 IMAD.MOV.U32 R2, RZ, RZ, R10 ;  /* 0x000000ffff025224 */ /* 0x000fca00078e000a */
[----:B------:R4:W-:Y:S01]  /*2f90*/  @P5 STG.E.U16 desc[UR12][R2.64+0x2], R4 ;  /* 0x0000020402005986 */ /* 0x0009e2000c10150c */
[----:B------:R-:W-:-:S04]  /*2fa0*/  ISETP.GT.AND P5, PT, R15, RZ, PT ;  /* 0x000000ff0f00720c */ /* 0x000fc80003fa4270 */
[----:B------:R-:W-:-:S13]  /*2fb0*/  ISETP.GT.AND P5, PT, R16, 0x48, P5 ;  /* 0x000000481000780c */ /* 0x000fda0002fa4270 */
[----:B----4-:R-:W-:Y:S05]  /*2fc0*/  @!P5 BRA `(.L_x_86) ;  /* 0x000000000004d947 */ /* 0x010fea0003800000 */
[----:B------:R4:W5:Y:S02]  /*2fd0*/  LDG.E.LTC128B.U16 R56, desc[UR12][R8.64] ;  /* 0x0000000c08387981 */ /* 0x000964000c1e1520 */
.L_x_86:
[----:B------:R-:W-:Y:S05]  /*2fe0*/  BSYNC B0 ;  /* 0x0000000000007941 */ /* 0x000fea0003800000 */
.L_x_85:
[----:B-----5:R-:W-:Y:S01]  /*2ff0*/  IMAD.U32 R3, R56, 0x10000, RZ ;  /* 0x0001000038037824 */ /* 0x020fe200078e00ff */
[----:B------:R-:W-:Y:S03]  /*3000*/  BSSY B0, `(.L_x_87) ;  /* 0x0000009000007945 */ /* 0x000fe60003800000 */
[----:B------:R-:W-:-:S04]  /*3010*/  FMUL R3, R3, R14 ;  /* 0x0000000e03037220 */ /* 0x000fc80000400000 */
[----:B------:R-:W-:-:S05]  /*3020*/  FFMA R3, R26, R0, R3 ;  /* 0x000000001a037223 */ /* 0x000fca0000000003 */
[----:B------:R-:W-:-:S05]  /*3030*/  F2FP.BF16.F32.PACK_AB R3, RZ, R3 ;  /* 0x00000003ff03723e */ /* 0x000fca00000010ff */
[----:B------:R0:W-:Y:S01]  /*3040*/  @P5 STG.E.U16 desc[UR12][R22.64], R3 ;  /* 0x0000000316005986 */ /* 0x0001e2000c10150c */
[----:B------:R-:W-:-:S04]  /*3050*/  ISETP.GT.AND P5, PT, R15, 0x1, PT ;  /* 0x000000010f00780c */ /* 0x000fc80003fa4270 */
[----:B------:R-:W-:-:S13]  /*3060*/  ISETP.GT.AND P5, PT, R16, 0x48, P5 ;  /* 0x000000481000780c */ /* 0x000fda0002fa4270 */
[----:B0-----:R-:W-:Y:S05]  /*3070*/  @!P5 BRA `(.L_x_88) ;  /* 0x000000000004d947 */ /* 0x001fea0003800000 */
[----:B------:R0:W5:Y:S02]  /*3080*/  LDG.E.LTC128B.U16 R56, desc[UR12][R8.64+0x2] ;  /* 0x0000020c08387981 */ /* 0x000164000c1e1520 */
.L_x_88:
[----:B------:R-:W-:Y:S05]  /*3090*/  BSYNC B0 ;  /* 0x0000000000007941 */ /* 0x000fea0003800000 */
.L_x_87:
        /* <DEDUP_REMOVED lines=10> */
.L_x_90:
[----:B------:R-:W-:Y:S05]  /*3140*/  BSYNC B0 ;  /* 0x0000000000007941 */ /* 0x000fea0003800000 */
.L_x_89:
[----:B-----5:R-:W-:Y:S01]  /*3150*/  IMAD.U32 R3, R56, 0x10000, RZ ;  /* 0x0001000038037824 */ /* 0x020fe200078e00ff */
[----:B------:R-:W-:Y:S01]  /*3160*/  BSSY B0, `(.L_x_91) ;  /* 0x000000c000007945 */ /* 0x000fe20003800000 */
[----:B------:R-:W-:Y:S02]  /*3170*/  @P5 IMAD.MOV.U32 R2, RZ, RZ, R10 ;  /* 0x000000ffff025224 */ /* 0x000fe400078e000a */
[----:B------:R-:W-:-:S04]  /*3180*/  FMUL R3, R3, R14 ;  /* 0x0000000e03037220 */ /* 0x000fc80000400000 */
[----:B------:R-:W-:-:S05]  /*3190*/  FFMA R3, R28, R0, R3 ;  /* 0x000000001c037223 */ /* 0x000fca0000000003 */
[----:B------:R-:W-:-:S04]  /*31a0*/  F2FP.BF16.F32.PACK_AB R3, RZ, R3 ;  /* 0x00000003ff03723e */ /* 0x000fc800000010ff */
[----:B------:R-:W-:Y:S01]  /*31b0*/  PRMT R4, R3, 0x7610, R4 ;  /* 0x0000761003047816 */ /* 0x000fe20000000004 */
[----:B------:R-:W-:-:S05]  /*31c0*/  @P5 IMAD.MOV.U32 R3, RZ, RZ, R11 ;  /* 0x000000ffff035224 */ /* 0x000fca00078e000b */
[----:B------:R0:W-:Y:S01]  /*31d0*/  @P5 STG.E.U16 desc[UR12][R2.64+0x10], R4 ;  /* 0x0000100402005986 */ /* 0x0001e2000c10150c */
[----:B------:R-:W-:-:S04]  /*31e0*/  ISETP.GT.AND P5, PT, R15, 0x9, PT ;  /* 0x000000090f00780c */ /* 0x000fc80003fa4270 */
[----:B------:R-:W-:-:S13]  /*31f0*/  ISETP.GT.AND P5, PT, R16, 0x40, P5 ;  /* 0x000000401000780c */ /* 0x000fda0002fa4270 */
[----:B0-----:R-:W-:Y:S05]  /*3200*/  @!P5 BRA `(.L_x_92) ;  /* 0x000000000004d947 */ /* 0x001fea0003800000 */
[----:B------:R0:W5:Y:S02]  /*3210*/  LDG.E.LTC128B.U16 R56, desc[UR12][R6.64+0x12] ;  /* 0x0000120c06387981 */ /* 0x000164000c1e1520 */
.L_x_92:
[----:B------:R-:W-:Y:S05]  /*3220*/  BSYNC B0 ;  /* 0x0000000000007941 */ /* 0x000fea0003800000 */
.L_x_91:
        /* <DEDUP_REMOVED lines=13> */
.L_x_94:
[----:B------:R-:W-:Y:S05]  /*3300*/  BSYNC B0 ;  /* 0x0000000000007941 */ /* 0x000fea0003800000 */
.L_x_93:
        /* <DEDUP_REMOVED lines=10> */
.L_x_96:
[----:B------:R-:W-:Y:S05]  /*33b0*/  BSYNC B0 ;  /* 0x0000000000007941 */ /* 0x000fea0003800000 */
.L_x_95:
        /* <DEDUP_REMOVED lines=13> */
.L_x_98:
[----:B------:R-:W-:Y:S05]  /*3490*/  BSYNC B0 ;  /* 0x0000000000007941 */ /* 0x000fea0003800000 */
.L_x_97:
        /* <DEDUP_REMOVED lines=13> */
.L_x_100:
[----:B------:R-:W-:Y:S05]  /*3570*/  BSYNC B0 ;  /* 0x0000000000007941 */ /* 0x000fea0003800000 */
.L_x_99:
        /* <DEDUP_REMOVED lines=13> */
.L_x_102:
[----:B------:R-:W-:Y:S05]  /*3650*/  BSYNC B0 ;  /* 0x0000000000007941 */ /* 0x000fea0003800000 */
.L_x_101:
        /* <DEDUP_REMOVED lines=13> */
.L_x_104:
[----:B------:R-:W-:Y:S05]  /*3730*/  BSYNC B0 ;  /* 0x0000000000007941 */ /* 0x000fea0003800000 */
.L_x_103:
        /* <DEDUP_REMOVED lines=13> */
.L_x_106:
[----:B------:R-:W-:Y:S05]  /*3810*/  BSYNC B0 ;  /* 0x0000000000007941 */ /* 0x000fea0003800000 */
.L_x_105:
        /* <DEDUP_REMOVED lines=13> */
.L_x_108:
[----:B------:R-:W-:Y:S05]  /*38f0*/  BSYNC B0 ;  /* 0x0000000000007941 */ /* 0x000fea0003800000 */
.L_x_107:
        /* <DEDUP_REMOVED lines=13> */
.L_x_110:
[----:B------:R-:W-:Y:S05]  /*39d0*/  BSYNC B0 ;  /* 0x0000000000007941 */ /* 0x000fea0003800000 */
.L_x_109:
        /* <DEDUP_REMOVED lines=13> */
.L_x_112:
[----:B------:R-:W-:Y:S05]  /*3ab0*/  BSYNC B0 ;  /* 0x0000000000007941 */ /* 0x000fea0003800000 */
.L_x_111:
        /* <DEDUP_REMOVED lines=13> */
.L_x_114:
[----:B------:R-:W-:Y:S05]  /*3b90*/  BSYNC B0 ;  /* 0x0000000000007941 */ /* 0x000fea0003800000 */
.L_x_113:
        /* <DEDUP_REMOVED lines=13> */
.L_x_116:
[----:B------:R-:W-:Y:S05]  /*3c70*/  BSYNC B0 ;  /* 0x0000000000007941 */ /* 0x000fea0003800000 */
.L_x_115:
        /* <DEDUP_REMOVED lines=13> */
.L_x_118:
[----:B------:R-:W-:Y:S05]  /*3d50*/  BSYNC B0 ;  /* 0x0000000000007941 */ /* 0x000fea0003800000 */
.L_x_117:
        /* <DEDUP_REMOVED lines=13> */
.L_x_120:
[----:B------:R-:W-:Y:S05]  /*3e30*/  BSYNC B0 ;  /* 0x0000000000007941 */ /* 0x000fea0003800000 */
.L_x_119:
        /* <DEDUP_REMOVED lines=9> */
[----:B------:R-:W-:-:S13]  /*3ed0*/  ISETP.GT.AND P5, PT, R16, 0x40, P6 ;  /* 0x000000401000780c */ /* 0x000fda00037a4270 */
[----:B0-----:R-:W-:Y:S05]  /*3ee0*/  @!P5 BRA `(.L_x_122) ;  /* 0x000000000004d947 */ /* 0x001fea0003800000 */
[----:B------:R0:W5:Y:S02]  /*3ef0*/  LDG.E.LTC128B.U16 R56, desc[UR12][R6.64+0x50] ;  /* 0x0000500c06387981 */ /* 0x000164000c1e1520 */
.L_x_122:
[----:B------:R-:W-:Y:S05]  /*3f00*/  BSYNC B0 ;  /* 0x0000000000007941 */ /* 0x000fea0003800000 */
.L_x_121:
        /* <DEDUP_REMOVED lines=12> */
.L_x_124:
[----:B------:R-:W-:Y:S05]  /*3fd0*/  BSYNC B0 ;  /* 0x0000000000007941 */ /* 0x000fea0003800000 */
.L_x_123:
[----:B-----5:R-:W-:Y:S01]  /*3fe0*/  IMAD.U32 R3, R56, 0x10000, RZ ;  /* 0x0001000038037824 */ /* 0x020fe200078e00ff */
[----:B------:R-:W-:Y:S01]  /*3ff0*/  ISETP.GT.AND P6, PT, R16, 0x48, P6 ;  /* 0x000000481000780c */ /* 0x000fe200037c4270 */
[----:B------:R-:W-:Y:S02]  /*4000*/  BSSY B0, `(.L_x_125) ;  /* 0x000000a000007945 */ /* 0x000fe40003800000 */
[----:B------:R-:W-:Y:S01]  /*4010*/  FMUL R2, R3, R14 ;  /* 0x0000000e03027220 */ /* 0x000fe20000400000 */
[----:B------:R-:W-:-:S03]  /*4020*/  @P5 IMAD.MOV.U32 R3, RZ, RZ, R11 ;  /* 0x000000ffff035224 */ /* 0x000fc600078e000b */
[----:B------:R-:W-:-:S05]  /*4030*/  FFMA R2, R45, R0, R2 ;  /* 0x000000002d027223 */ /* 0x000fca0000000002 */
[----:B------:R-:W-:-:S04]  /*4040*/  F2FP.BF16.F32.PACK_AB R2, RZ, R2 ;  /* 0x00000002ff02723e */ /* 0x000fc800000010ff */
[----:B------:R-:W-:Y:S01]  /*4050*/  PRMT R4, R2, 0x7610, R4 ;  /* 0x0000761002047816 */ /* 0x000fe20000000004 */
[----:B------:R-:W-:-:S05]  /*4060*/  @P5 IMAD.MOV.U32 R2, RZ, RZ, R10 ;  /* 0x000000ffff025224 */ /* 0x000fca00078e000a */
[----:B------:R0:W-:Y:S01]  /*4070*/  @P5 STG.E.U16 desc[UR12][R2.64+0x52], R4 ;  /* 0x0000520402005986 */ /* 0x0001e2000c10150c */
[----:B------:R-:W-:Y:S05]  /*4080*/  @!P6 BRA `(.L_x_126) ;  /* 0x000000000004e947 */ /* 0x000fea0003800000 */
[----:B------:R0:W5:Y:S02]  /*4090*/  LDG.E.LTC128B.U16 R56, desc[UR12][R8.64+0x50] ;  /* 0x0000500c08387981 */ /* 0x000164000c1e1520 */
.L_x_126:
[----:B------:R-:W-:Y:S05]  /*40a0*/  BSYNC B0 ;  /* 0x0000000000007941 */ /* 0x000fea0003800000 */
.L_x_125:
[----:B0----5:R-:W-:Y:S01]  /*40b0*/  IMAD.U32 R3, R56, 0x10000, RZ ;  /* 0x0001000038037824 */ /* 0x021fe200078e00ff */
[----:B------:R-:W-:Y:S01]  /*40c0*/  ISETP.GT.AND P4, PT, R16, 0x48, P4 ;  /* 0x000000481000780c */ /* 0x000fe20002784270 */
[----:B------:R-:W-:Y:S01]  /*40d0*/  @P6 IMAD.MOV.U32 R2, RZ, RZ, R18 ;  /* 0x000000ffff026224 */ /* 0x000fe200078e0012 */
[----:B------:R-:W-:Y:S01]  /*40e0*/  BSSY B0, `(.L_x_127) ;  /* 0x0000009000007945 */ /* 0x000fe20003800000 */
[----:B------:R-:W-:-:S04]  /*40f0*/  FMUL R3, R3, R14 ;  /* 0x0000000e03037220 */ /* 0x000fc80000400000 */
[----:B------:R-:W-:-:S05]  /*4100*/  FFMA R3, R46, R0, R3 ;  /* 0x000000002e037223 */ /* 0x000fca0000000003 */
[----:B------:R-:W-:-:S04]  /*4110*/  F2FP.BF16.F32.PACK_AB R3, RZ, R3 ;  /* 0x00000003ff03723e */ /* 0x000fc800000010ff */
[----:B------:R-:W-:Y:S01]  /*4120*/  PRMT R4, R3, 0x7610, R4 ;  /* 0x0000761003047816 */ /* 0x000fe20000000004 */
[----:B------:R-:W-:-:S05]  /*4130*/  @P6 IMAD.MOV.U32 R3, RZ, RZ, R19 ;  /* 0x000000ffff036224 */ /* 0x000fca00078e0013 */
[----:B------:R0:W-:Y:S01]  /*4140*/  @P6 STG.E.U16 desc[UR12][R2.64+0x50], R4 ;  /* 0x0000500402006986 */ /* 0x0001e2000c10150c */
[----:B------:R-:W-:Y:S05]  /*4150*/  @!P4 BRA `(.L_x_128) ;  /* 0x000000000004c947 */ /* 0x000fea0003800000 */
[----:B------:R0:W5:Y:S02]  /*4160*/  LDG.E.LTC128B.U16 R56, desc[UR12][R8.64+0x52] ;  /* 0x0000520c08387981 */ /* 0x000164000c1e1520 */
.L_x_128:
[----:B------:R-:W-:Y:S05]  /*4170*/  BSYNC B0 ;  /* 0x0000000000007941 */ /* 0x000fea0003800000 */
.L_x_127:
[----:B0----5:R-:W-:Y:S01]  /*4180*/  IMAD.U32 R3, R56, 0x10000, RZ ;  /* 0x0001000038037824 */ /* 0x021fe200078e00ff */
        /* <DEDUP_REMOVED lines=11> */
.L_x_130:
[----:B------:R-:W-:Y:S05]  /*4240*/  BSYNC B0 ;  /* 0x0000000000007941 */ /* 0x000fea0003800000 */
.L_x_129:
        /* <DEDUP_REMOVED lines=12> */
.L_x_132:
[----:B------:R-:W-:Y:S05]  /*4310*/  BSYNC B0 ;  /* 0x0000000000007941 */ /* 0x000fea0003800000 */
.L_x_131:
        /* <DEDUP_REMOVED lines=12> */
.L_x_134:
[----:B------:R-:W-:Y:S05]  /*43e0*/  BSYNC B0 ;  /* 0x0000000000007941 */ /* 0x000fea0003800000 */
.L_x_133:
        /* <DEDUP_REMOVED lines=12> */
.L_x_136:
[----:B------:R-:W-:Y:S05]  /*44b0*/  BSYNC B0 ;  /* 0x0000000000007941 */ /* 0x000fea0003800000 */
.L_x_135:
        /* <DEDUP_REMOVED lines=12> */
.L_x_138:
[----:B------:R-:W-:Y:S05]  /*4580*/  BSYNC B0 ;  /* 0x0000000000007941 */ /* 0x000fea0003800000 */
.L_x_137:
        /* <DEDUP_REMOVED lines=12> */
.L_x_140:
[----:B------:R-:W-:Y:S05]  /*4650*/  BSYNC B0 ;  /* 0x0000000000007941 */ /* 0x000fea0003800000 */
.L_x_139:
        /* <DEDUP_REMOVED lines=9> */
.L_x_142:
[----:B------:R-:W-:Y:S05]  /*46f0*/  BSYNC B0 ;  /* 0x0000000000007941 */ /* 0x000fea0003800000 */
.L_x_141:
[----:B-----5:R-:W-:Y:S01]  /*4700*/  IMAD.U32 R3, R56, 0x10000, RZ ;  /* 0x0001000038037824 */ /* 0x020fe200078e00ff */
[----:B------:R-:W-:Y:S01]  /*4710*/  ISETP.GT.AND P0, PT, R16, 0x48, P0 ;  /* 0x000000481000780c */ /* 0x000fe20000704270 */
[----:B0-----:R-:W-:Y:S01]  /*4720*/  @P1 IMAD.MOV.U32 R2, RZ, RZ, R18 ;  /* 0x000000ffff021224 */ /* 0x001fe200078e0012 */
        /* <DEDUP_REMOVED lines=9> */
.L_x_144:
[----:B------:R-:W-:Y:S05]  /*47c0*/  BSYNC B0 ;  /* 0x0000000000007941 */ /* 0x000fea0003800000 */
.L_x_143:
[----:B0----5:R-:W-:-:S04]  /*47d0*/  IMAD.U32 R3, R56, 0x10000, RZ ;  /* 0x0001000038037824 */ /* 0x021fc800078e00ff */
[----:B------:R-:W-:-:S04]  /*47e0*/  FMUL R14, R3, R14 ;  /* 0x0000000e030e7220 */ /* 0x000fc80000400000 */
[----:B------:R-:W-:Y:S01]  /*47f0*/  FFMA R14, R55, R0, R14 ;  /* 0x00000000370e7223 */ /* 0x000fe2000000000e */
[----:B------:R-:W-:Y:S06]  /*4800*/  @!P0 EXIT ;  /* 0x000000000000894d */ /* 0x000fec0003800000 */
[----:B------:R-:W-:-:S05]  /*4810*/  F2FP.BF16.F32.PACK_AB R14, RZ, R14 ;  /* 0x0000000eff0e723e */ /* 0x000fca00000010ff */
[----:B------:R-:W-:Y:S01]  /*4820*/  STG.E.U16 desc[UR12][R18.64+0x72], R14 ;  /* 0x0000720e12007986 */ /* 0x000fe2000c10150c */
[----:B------:R-:W-:Y:S05]  /*4830*/  EXIT ;  /* 0x000000000000794d */ /* 0x000fea0003800000 */
.L_x_22:
[----:B------:R-:W-:Y:S01]  /*4840*/  ULDC.64 UR4, c[0x0][0x650] ;  /* 0x0001940000047ab9 */ /* 0x000fe20000000a00 */
[-C--:B------:R-:W-:Y:S01]  /*4850*/  FMUL R56, R56, R0.reuse ;  /* 0x0000000038387220 */ /* 0x080fe20000400000 */
[----:B------:R-:W-:Y:S01]  /*4860*/  LEA R2, P1, R10, UR4, 0x1 ;  /* 0x000000040a027c11 */ /* 0x000fe2000f8208ff */
[----:B------:R-:W-:Y:S01]  /*4870*/  IMAD.SHL.U32 R7, R20, 0x2, RZ ;  /* 0x0000000214077824 */ /* 0x000fe200078e00ff */
[----:B------:R-:W-:Y:S01]  /*4880*/  ISETP.GT.AND P6, PT, R15, 0x1, PT ;  /* 0x000000010f00780c */ /* 0x000fe20003fc4270 */
[----:B------:R-:W-:Y:S01]  /*4890*/  FMUL R57, R57, R0 ;  /* 0x0000000039397220 */ /* 0x000fe20000400000 */
[----:B------:R-:W-:Y:S01]  /*48a0*/  F2FP.BF16.F32.PACK_AB R56, RZ, R56 ;  /* 0x00000038ff38723e */ /* 0x000fe200000010ff */
[-C--:B------:R-:W-:Y:S01]  /*48b0*/  FMUL R58, R58, R0.reuse ;  /* 0x000000003a3a7220 */ /* 0x080fe20000400000 */
[----:B------:R-:W-:Y:S01]  /*48c0*/  LEA.HI.X R3, R10, UR5, R13, 0x1, P1 ;  /* 0x000000050a037c11 */ /* 0x000fe200088f0c0d */
[-C--:B------:R-:W-:Y:S01]  /*48d0*/  FMUL R59, R59, R0.reuse ;  /* 0x000000003b3b7220 */ /* 0x080fe20000400000 */
[----:B------:R-:W-:Y:S01]  /*48e0*/  ISETP.GT.AND P2, PT, R15, RZ, PT ;  /* 0x000000ff0f00720c */ /* 0x000fe20003f44270 */
[-C--:B------:R-:W-:Y:S01]  /*48f0*/  FMUL R60, R60, R0.reuse ;  /* 0x000000003c3c7220 */ /* 0x080fe20000400000 */
[C---:B------:R-:W-:Y:S01]  /*4900*/  ISETP.GT.AND P1, PT, R16.reuse, RZ, P6 ;  /* 0x000000ff1000720c */ /* 0x040fe20003724270 */
[----:B------:R-:W-:Y:S01]  /*4910*/  @P0 STG.E.U16 desc[UR12][R2.64], R56 ;  /* 0x0000003802000986 */ /* 0x000fe2000c10150c */
[----:B------:R-:W-:Y:S01]  /*4920*/  ISETP.GT.AND P0, PT, R16, 0x8, P2 ;  /* 0x000000081000780c */ /* 0x000fe20001704270 */
[-C--:B------:R-:W-:Y:S01]  /*4930*/  FMUL R61, R61, R0.reuse ;  /* 0x000000003d3d7220 */ /* 0x080fe20000400000 */
[----:B------:R-:W-:Y:S01]  /*4940*/  SHF.L.U64.HI R19, R20, 0x1, R19 ;  /* 0x0000000114137819 */ /* 0x000fe20000010213 */
[----:B------:R-:W-:Y:S01]  /*4950*/  FMUL R62, R62, R0 ;  /* 0x000000003e3e7220 */ /* 0x000fe20000400000 */
[----:B------:R-:W-:Y:S01]  /*4960*/  IADD3 R4, P3, R7, R2, RZ ;  /* 0x0000000207047210 */ /* 0x000fe20007f7e0ff */
[-C--:B------:R-:W-:Y:S01]  /*4970*/  FMUL R63, R63, R0.reuse ;  /* 0x000000003f3f7220 */ /* 0x080fe20000400000 */
[----:B------:R-:W-:Y:S01]  /*4980*/  F2FP.BF16.F32.PACK_AB R57, RZ, R57 ;  /* 0x00000039ff39723e */ /* 0x000fe200000010ff */
[----:B------:R-:W-:Y:S01]  /*4990*/  FMUL R64, R64, R0 ;  /* 0x0000000040407220 */ /* 0x000fe20000400000 */
[----:B------:R-:W-:Y:S01]  /*49a0*/  F2FP.BF16.F32.PACK_AB R58, RZ, R58 ;  /* 0x0000003aff3a723e */ /* 0x000fe200000010ff */
[----:B------:R-:W-:Y:S01]  /*49b0*/  IMAD.X R5, R19, 0x1, R3, P3 ;  /* 0x0000000113057824 */ /* 0x000fe200018e0603 */
[C---:B------:R-:W-:Y:S01]  /*49c0*/  ISETP.GT.AND P5, PT, R15.reuse, 0x8, PT ;  /* 0x000000080f00780c */ /* 0x040fe20003fa4270 */
[----:B------:R-:W-:Y:S01]  /*49d0*/  @P1 STG.E.U16 desc[UR12][R2.64+0x2], R57 ;  /* 0x0000023902001986 */ /* 0x000fe2000c10150c */
[----:B------:R-:W-:Y:S01]  /*49e0*/  ISETP.GT.AND P4, PT, R15, 0x9, PT ;  /* 0x000000090f00780c */ /* 0x000fe20003f84270 */
[-C--:B------:R-:W-:Y:S01]  /*49f0*/  FMUL R65, R65, R0.reuse ;  /* 0x0000000041417220 */ /* 0x080fe20000400000 */
[C---:B------:R-:W-:Y:S01]  /*4a00*/  ISETP.GT.AND P2, PT, R16.reuse, 0x8, P6 ;  /* 0x000000081000780c */ /* 0x040fe20003744270 */
[----:B------:R-:W-:Y:S01]  /*4a10*/  @P0 STG.E.U16 desc[UR12][R4.64], R58 ;  /* 0x0000003a04000986 */ /* 0x000fe2000c10150c */
[----:B------:R-:W-:Y:S01]  /*4a20*/  ISETP.GT.AND P0, PT, R16, RZ, P5 ;  /* 0x000000ff1000720c */ /* 0x000fe20002f04270 */
[-C--:B------:R-:W-:Y:S01]  /*4a30*/  FMUL R66, R66, R0.reuse ;  /* 0x0000000042427220 */ /* 0x080fe20000400000 */
[----:B------:R-:W-:Y:S01]  /*4a40*/  ISETP.GT.AND P1, PT, R16, RZ, P4 ;  /* 0x000000ff1000720c */ /* 0x000fe20002724270 */
[-C--:B------:R-:W-:Y:S01]  /*4a50*/  FMUL R67, R67, R0.reuse ;  /* 0x0000000043437220 */ /* 0x080fe20000400000 */
[----:B------:R-:W-:Y:S01]  /*4a60*/  F2FP.BF16.F32.PACK_AB R59, RZ, R59 ;  /* 0x0000003bff3b723e */ /* 0x000fe200000010ff */
[----:B------:R-:W-:Y:S01]  /*4a70*/  FMUL R68, R68, R0 ;  /* 0x0000000044447220 */ /* 0x000fe20000400000 */
[----:B------:R-:W-:Y:S01]  /*4a80*/  F2FP.BF16.F32.PACK_AB R60, RZ, R60 ;  /* 0x0000003cff3c723e */ /* 0x000fe200000010ff */
[-C--:B------:R-:W-:Y:S01]  /*4a90*/  FMUL R69, R69, R0.reuse ;  /* 0x0000000045457220 */ /* 0x080fe20000400000 */
[----:B------:R-:W-:Y:S01]  /*4aa0*/  F2FP.BF16.F32.PACK_AB R61, RZ, R61 ;  /* 0x0000003dff3d723e */ /* 0x000fe200000010ff */
[-C--:B------:R-:W-:Y:S01]  /*4ab0*/  FMUL R70, R70, R0.reuse ;  /* 0x0000000046467220 */ /* 0x080fe20000400000 */
[C---:B------:R-:W-:Y:S01]  /*4ac0*/  SHF.L.U64.HI R9, R17.reuse, 0x1, R18 ;  /* 0x0000000111097819 */ /* 0x040fe20000010212 */
[----:B------:R-:W-:Y:S01]  /*4ad0*/  IMAD.SHL.U32 R17, R17, 0x2, RZ ;  /* 0x0000000211117824 */ /* 0x000fe200078e00ff */
[----:B------:R-:W-:Y:S01]  /*4ae0*/  @P2 STG.E.U16 desc[UR12][R4.64+0x2], R59 ;  /* 0x0000023b04002986 */ /* 0x000fe2000c10150c */
[----:B------:R-:W-:Y:S01]  /*4af0*/  ISETP.GT.AND P2, PT, R16, 0x8, P5 ;  /* 0x000000081000780c */ /* 0x000fe20002f44270 */
[----:B------:R-:W-:Y:S01]  /*4b00*/  FMUL R71, R71, R0 ;  /* 0x0000000047477220 */ /* 0x000fe20000400000 */
[----:B------:R-:W-:Y:S01]  /*4b10*/  ISETP.GT.AND P3, PT, R15, 0x10, PT ;  /* 0x000000100f00780c */ /* 0x000fe20003f64270 */
[----:B------:R-:W-:Y:S01]  /*4b20*/  @P0 STG.E.U16 desc[UR12][R2.64+0x10], R60 ;  /* 0x0000103c02000986 */ /* 0x000fe2000c10150c */
[----:B------:R-:W-:Y:S01]  /*4b30*/  F2FP.BF16.F32.PACK_AB R62, RZ, R62 ;  /* 0x0000003eff3e723e */ /* 0x000fe200000010ff */
[----:B------:R-:W-:Y:S01]  /*4b40*/  FMUL R72, R72, R0 ;  /* 0x0000000048487220 */ /* 0x000fe20000400000 */
[----:B------:R-:W-:Y:S01]  /*4b50*/  F2FP.BF16.F32.PACK_AB R63, RZ, R63 ;  /* 0x0000003fff3f723e */ /* 0x000fe200000010ff */
[----:B------:R-:W-:Y:S01]  /*4b60*/  @P1 STG.E.U16 desc[UR12][R2.64+0x12], R61 ;  /* 0x0000123d02001986 */ /* 0x000fe2000c10150c */
[----:B------:R-:W-:Y:S01]  /*4b70*/  IADD3 R6, P0, P1, R17, R2, R7 ;  /* 0x0000000211067210 */ /* 0x000fe2000791e007 */
[----:B------:R-:W-:Y:S01]  /*4b80*/  FMUL R73, R73, R0 ;  /* 0x0000000049497220 */ /* 0x000fe20000400000 */
[----:B------:R-:W-:Y:S01]  /*4b90*/  F2FP.BF16.F32.PACK_AB R64, RZ, R64 ;  /* 0x00000040ff40723e */ /* 0x000fe200000010ff */
[-C--:B------:R-:W-:Y:S01]  /*4ba0*/  FMUL R74, R74, R0.reuse ;  /* 0x000000004a4a7220 */ /* 0x080fe20000400000 */
[----:B------:R-:W-:Y:S01]  /*4bb0*/  IADD3.X R7, R9, R3, R19, P0, P1 ;  /* 0x0000000309077210 */ /* 0x000fe200007e2413 */
[----:B------:R-:W-:Y:S01]  /*4bc0*/  @P2 STG.E.U16 desc[UR12][R4.64+0x10], R62 ;  /* 0x0000103e04002986 */ /* 0x000fe2000c10150c */
[C---:B------:R-:W-:Y:S01]  /*4bd0*/  ISETP.GT.AND P1, PT, R16.reuse, 0x8, P4 ;  /* 0x000000081000780c */ /* 0x040fe20002724270 */
[-C--:B------:R-:W-:Y:S01]  /*4be0*/  FMUL R75, R75, R0.reuse ;  /* 0x000000004b4b7220 */ /* 0x080fe20000400000 */
[----:B------:R-:W-:Y:S01]  /*4bf0*/  ISETP.GT.AND P0, PT, R16, RZ, P3 ;  /* 0x000000ff1000720c */ /* 0x000fe20001f04270 */
[-C--:B------:R-:W-:Y:S01]  /*4c00*/  FMUL R76, R76, R0.reuse ;  /* 0x000000004c4c7220 */ /* 0x080fe20000400000 */
[----:B------:R-:W-:Y:S01]  /*4c10*/  ISETP.GT.AND P2, PT, R15, 0x11, PT ;  /* 0x000000110f00780c */ /* 0x000fe20003f44270 */
[-C--:B------:R-:W-:Y:S01]  /*4c20*/  FMUL R77, R77, R0.reuse ;  /* 0x000000004d4d7220 */ /* 0x080fe20000400000 */
[----:B------:R-:W-:Y:S01]  /*4c30*/  F2FP.BF16.F32.PACK_AB R65, RZ, R65 ;  /* 0x00000041ff41723e */ /* 0x000fe200000010ff */
[----:B------:R-:W-:Y:S01]  /*4c40*/  FMUL R78, R78, R0 ;  /* 0x000000004e4e7220 */ /* 0x000fe20000400000 */
[----:B------:R-:W-:Y:S01]  /*4c50*/  F2FP.BF16.F32.PACK_AB R66, RZ, R66 ;  /* 0x00000042ff42723e */ /* 0x000fe200000010ff */
[-C--:B------:R-:W-:Y:S01]  /*4c60*/  FMUL R79, R79, R0.reuse ;  /* 0x000000004f4f7220 */ /* 0x080fe20000400000 */
[----:B------:R-:W-:Y:S01]  /*4c70*/  F2FP.BF16.F32.PACK_AB R67, RZ, R67 ;  /* 0x00000043ff43723e */ /* 0x000fe200000010ff */
[----:B------:R-:W-:Y:S01]  /*4c80*/  FMUL R80, R80, R0 ;  /* 0x0000000050507220 */ /* 0x000fe20000400000 */
[----:B------:R-:W-:Y:S01]  /*4c90*/  F2FP.BF16.F32.PACK_AB R68, RZ, R68 ;  /* 0x00000044ff44723e */ /* 0x000fe200000010ff */
[----:B------:R-:W-:Y:S01]  /*4ca0*/  @P1 STG.E.U16 desc[UR12][R4.64+0x12], R63 ;  /* 0x0000123f04001986 */ /* 0x000fe2000c10150c */
[----:B------:R-:W-:Y:S01]  /*4cb0*/  ISETP.GT.AND P1, PT, R15, 0x19, PT ;  /* 0x000000190f00780c */ /* 0x000fe20003f24270 */
[-C--:B------:R-:W-:Y:S01]  /*4cc0*/  FMUL R81, R81, R0.reuse ;  /* 0x0000000051517220 */ /* 0x080fe20000400000 */
[----:B------:R-:W-:Y:S01]  /*4cd0*/  F2FP.BF16.F32.PACK_AB R69, RZ, R69 ;  /* 0x00000045ff45723e */ /* 0x000fe200000010ff */
[----:B------:R-:W-:Y:S01]  /*4ce0*/  @P0 STG.E.U16 desc[UR12][R2.64+0x20], R64 ;  /* 0x0000204002000986 */ /* 0x000fe2000c10150c */
[----:B------:R-:W-:Y:S01]  /*4cf0*/  ISETP.GT.AND P0, PT, R16, RZ, P2 ;  /* 0x000000ff1000720c */ /* 0x000fe20001704270 */
[----:B------:R-:W-:Y:S01]  /*4d00*/  FMUL R82, R82, R0 ;  /* 0x0000000052527220 */ /* 0x000fe20000400000 */
[----:B------:R-:W-:Y:S01]  /*4d10*/  F2FP.BF16.F32.PACK_AB R70, RZ, R70 ;  /* 0x00000046ff46723e */ /* 0x000fe200000010ff */
        /* <DEDUP_REMOVED lines=10> */
[----:B------:R-:W-:Y:S01]  /*4dc0*/  @P0 STG.E.U16 desc[UR12][R2.64+0x22], R65 ;  /* 0x0000224102000986 */ /* 0x000fe2000c10150c */
[----:B------:R-:W-:Y:S01]  /*4dd0*/  ISETP.GT.AND P0, PT, R16, 0x8, P3 ;  /* 0x000000081000780c */ /* 0x000fe20001f04270 */
[-C--:B------:R-:W-:Y:S01]  /*4de0*/  FMUL R24, R24, R0.reuse ;  /* 0x0000000018187220 */ /* 0x080fe20000400000 */
[----:B------:R-:W-:Y:S01]  /*4df0*/  ISETP.GT.AND P5, PT, R15, 0x28, PT ;  /* 0x000000280f00780c */ /* 0x000fe20003fa4270 */
        /* <DEDUP_REMOVED lines=8> */
[-C--:B------:R-:W-:Y:S01]  /*4e80*/  FMUL R29, R29, R0.reuse ;  /* 0x000000001d1d7220 */ /* 0x080fe20000400000 */
[C---:B------:R-:W-:Y:S01]  /*4e90*/  ISETP.GT.AND P4, PT, R15.reuse, 0x30, PT ;  /* 0x000000300f00780c */ /* 0x040fe20003f84270 */
[----:B------:R-:W-:Y:S01]  /*4ea0*/  @P0 STG.E.U16 desc[UR12][R4.64+0x20], R66 ;  /* 0x0000204204000986 */ /* 0x000fe2000c10150c */
[----:B------:R-:W-:Y:S01]  /*4eb0*/  ISETP.GT.AND P0, PT, R16, 0x8, P2 ;  /* 0x000000081000780c */ /* 0x000fe20001704270 */
[-C--:B------:R-:W-:Y:S01]  /*4ec0*/  FMUL R30, R30, R0.reuse ;  /* 0x000000001e1e7220 */ /* 0x080fe20000400000 */
[----:B------:R-:W-:Y:S01]  /*4ed0*/  ISETP.GT.AND P2, PT, R15, 0x18, PT ;  /* 0x000000180f00780c */ /* 0x000fe20003f44270 */
[----:B------:R-:W-:Y:S01]  /*4ee0*/  FMUL R31, R31, R0 ;  /* 0x000000001f1f7220 */ /* 0x000fe20000400000 */
[----:B------:R-:W-:Y:S01]  /*4ef0*/  F2FP.BF16.F32.PACK_AB R80, RZ, R80 ;  /* 0x00000050ff50723e */ /* 0x000fe200000010ff */
        /* <DEDUP_REMOVED lines=8> */
[----:B------:R-:W-:Y:S01]  /*4f80*/  @P0 STG.E.U16 desc[UR12][R4.64+0x22], R67 ;  /* 0x0000224304000986 */ /* 0x000fe2000c10150c */
[----:B------:R-:W-:Y:S01]  /*4f90*/  ISETP.GT.AND P0, PT, R16, RZ, P2 ;  /* 0x000000ff1000720c */ /* 0x000fe20001704270 */
[----:B------:R-:W-:Y:S01]  /*4fa0*/  FMUL R36, R36, R0 ;  /* 0x0000000024247220 */ /* 0x000fe20000400000 */
[----:B------:R-:W-:Y:S01]  /*4fb0*/  F2FP.BF16.F32.PACK_AB R84, RZ, R84 ;  /* 0x00000054ff54723e */ /* 0x000fe200000010ff */
[-C--:B------:R-:W-:Y:S01]  /*4fc0*/  FMUL R37, R37, R0.reuse ;  /* 0x0000000025257220 */ /* 0x080fe20000400000 */
[----:B------:R-:W-:Y:S01]  /*4fd0*/  P2R R12, PR, RZ, 0x20 ;  /* 0x00000020ff0c7803 */ /* 0x000fe20000000000 */
        /* <DEDUP_REMOVED lines=9> */
[----:B------:R-:W-:Y:S01]  /*5070*/  ISETP.GT.AND P0, PT, R16, RZ, P1 ;  /* 0x000000ff1000720c */ /* 0x000fe20000f04270 */
        /* <DEDUP_REMOVED lines=13> */
[----:B------:R-:W-:Y:S01]  /*5150*/  ISETP.GT.AND P0, PT, R16, 0x8, P2 ;  /* 0x000000081000780c */ /* 0x000fe20001704270 */
        /* <DEDUP_REMOVED lines=17> */
[----:B------:R-:W-:-:S02]  /*5270*/  F2FP.BF16.F32.PACK_AB R36, RZ, R36 ;  /* 0x00000024ff24723e */ /* 0x000fc400000010ff */
[----:B------:R-:W-:Y:S02]  /*5280*/  F2FP.BF16.F32.PACK_AB R37, RZ, R37 ;  /* 0x00000025ff25723e */ /* 0x000fe400000010ff */
[----:B------:R-:W-:Y:S02]  /*5290*/  F2FP.BF16.F32.PACK_AB R38, RZ, R38 ;  /* 0x00000026ff26723e */ /* 0x000fe400000010ff */
[----:B------:R-:W-:Y:S02]  /*52a0*/  F2FP.BF16.F32.PACK_AB R39, RZ, R39 ;  /* 0x00000027ff27723e */ /* 0x000fe400000010ff */
[----:B------:R-:W-:Y:S01]  /*52b0*/  F2FP.BF16.F32.PACK_AB R40, RZ, R40 ;  /* 0x00000028ff28723e */ /* 0x000fe200000010ff */
[----:B------:R-:W-:Y:S01]  /*52c0*/  @P0 STG.E.U16 desc[UR12][R4.64+0x32], R71 ;  /* 0x0000324704000986 */ /* 0x000fe2000c10150c */
[----:B------:R-:W-:Y:S02]  /*52d0*/  ISETP.GT.AND P0, PT, R16, RZ, P2 ;  /* 0x000000ff1000720c */ /* 0x000fe40001704270 */
[----:B------:R-:W-:-:S02]  /*52e0*/  F2FP.BF16.F32.PACK_AB R41, RZ, R41 ;  /* 0x00000029ff29723e */ /* 0x000fc400000010ff */
[----:B------:R-:W-:Y:S02]  /*52f0*/  F2FP.BF16.F32.PACK_AB R42, RZ, R42 ;  /* 0x0000002aff2a723e */ /* 0x000fe400000010ff */
[----:B------:R-:W-:Y:S02]  /*5300*/  F2FP.BF16.F32.PACK_AB R43, RZ, R43 ;  /* 0x0000002bff2b723e */ /* 0x000fe400000010ff */
[----:B------:R-:W-:Y:S02]  /*5310*/  F2FP.BF16.F32.PACK_AB R44, RZ, R44 ;  /* 0x0000002cff2c723e */ /* 0x000fe400000010ff */
[----:B------:R-:W-:Y:S02]  /*5320*/  F2FP.BF16.F32.PACK_AB R45, RZ, R45 ;  /* 0x0000002dff2d723e */ /* 0x000fe400000010ff */
[----:B------:R-:W-:Y:S01]  /*5330*/  F2FP.BF16.F32.PACK_AB R46, RZ, R46 ;  /* 0x0000002eff2e723e */ /* 0x000fe200000010ff */
[----:B------:R-:W-:Y:S01]  /*5340*/  @P0 STG.E.U16 desc[UR12][R2.64+0x40], R72 ;  /* 0x0000404802000986 */ /* 0x000fe2000c10150c */
[----:B------:R-:W-:-:S02]  /*5350*/  ISETP.GT.AND P0, PT, R16, RZ, P1 ;  /* 0x000000ff1000720c */ /* 0x000fc40000f04270 */
[----:B------:R-:W-:Y:S02]  /*5360*/  F2FP.BF16.F32.PACK_AB R47, RZ, R47 ;  /* 0x0000002fff2f723e */ /* 0x000fe400000010ff */
[----:B------:R-:W-:Y:S02]  /*5370*/  F2FP.BF16.F32.PACK_AB R48, RZ, R48 ;  /* 0x00000030ff30723e */ /* 0x000fe400000010ff */
[----:B------:R-:W-:Y:S02]  /*5380*/  F2FP.BF16.F32.PACK_AB R49, RZ, R49 ;  /* 0x00000031ff31723e */ /* 0x000fe400000010ff */
[----:B------:R-:W-:Y:S02]  /*5390*/  F2FP.BF16.F32.PACK_AB R50, RZ, R50 ;  /* 0x00000032ff32723e */ /* 0x000fe400000010ff */
[----:B------:R-:W-:Y:S02]  /*53a0*/  F2FP.BF16.F32.PACK_AB R51, RZ, R51 ;  /* 0x00000033ff33723e */ /* 0x000fe400000010ff */
[----:B------:R-:W-:Y:S01]  /*53b0*/  F2FP.BF16.F32.PACK_AB R52, RZ, R52 ;  /* 0x00000034ff34723e */ /* 0x000fe200000010ff */
[----:B------:R-:W-:Y:S01]  /*53c0*/  @P0 STG.E.U16 desc[UR12][R2.64+0x42], R73 ;  /* 0x0000424902000986 */ /* 0x000fe2000c10150c */
[----:B------:R-:W-:-:S02]  /*53d0*/  ISETP.GT.AND P0, PT, R16, 0x8, P2 ;  /* 0x000000081000780c */ /* 0x000fc40001704270 */
[----:B------:R-:W-:Y:S02]  /*53e0*/  ISETP.GT.AND P2, PT, R15, 0x38, PT ;  /* 0x000000380f00780c */ /* 0x000fe40003f44270 */
[----:B------:R-:W-:Y:S02]  /*53f0*/  F2FP.BF16.F32.PACK_AB R53, RZ, R53 ;  /* 0x00000035ff35723e */ /* 0x000fe400000010ff */
[----:B------:R-:W-:-:S07]  /*5400*/  F2FP.BF16.F32.PACK_AB R54, RZ, R54 ;  /* 0x00000036ff36723e */ /* 0x000fce00000010ff */
[----:B------:R-:W-:Y:S01]  /*5410*/  @P0 STG.E.U16 desc[UR12][R4.64+0x40], R74 ;  /* 0x0000404a04000986 */ /* 0x000fe2000c10150c */
[----:B------:R-:W-:-:S13]  /*5420*/  ISETP.GT.AND P0, PT, R16, 0x8, P1 ;  /* 0x000000081000780c */ /* 0x000fda0000f04270 */
[----:B------:R-:W-:Y:S01]  /*5430*/  @P0 STG.E.U16 desc[UR12][R4.64+0x42], R75 ;  /* 0x0000424b04000986 */ /* 0x000fe2000c10150c */
[----:B------:R-:W-:-:S13]  /*5440*/  ISETP.GT.AND P0, PT, R16, RZ, P5 ;  /* 0x000000ff1000720c */ /* 0x000fda0002f04270 */
[----:B------:R-:W-:Y:S01]  /*5450*/  @P0 STG.E.U16 desc[UR12][R2.64+0x50], R76 ;  /* 0x0000504c02000986 */ /* 0x000fe2000c10150c */
[----:B------:R-:W-:-:S04]  /*5460*/  ISETP.GT.AND P0, PT, R15, 0x29, PT ;  /* 0x000000290f00780c */ /* 0x000fc80003f04270 */
[----:B------:R-:W-:Y:S02]  /*5470*/  ISETP.GT.AND P1, PT, R16, RZ, P0 ;  /* 0x000000ff1000720c */ /* 0x000fe40000724270 */
[----:B------:R-:W-:-:S11]  /*5480*/  P2R R13, PR, RZ, 0x1 ;  /* 0x00000001ff0d7803 */ /* 0x000fd60000000000 */
[----:B------:R-:W-:Y:S01]  /*5490*/  @P1 STG.E.U16 desc[UR12][R2.64+0x52], R77 ;  /* 0x0000524d02001986 */ /* 0x000fe2000c10150c */
[----:B------:R-:W-:-:S13]  /*54a0*/  ISETP.GT.AND P1, PT, R16, 0x8, P5 ;  /* 0x000000081000780c */ /* 0x000fda0002f24270 */
[----:B------:R-:W-:Y:S01]  /*54b0*/  @P1 STG.E.U16 desc[UR12][R4.64+0x50], R78 ;  /* 0x0000504e04001986 */ /* 0x000fe2000c10150c */
[C---:B------:R-:W-:Y:S02]  /*54c0*/  ISETP.GT.AND P1, PT, R16.reuse, 0x8, P0 ;  /* 0x000000081000780c */ /* 0x040fe40000724270 */
[----:B------:R-:W-:-:S11]  /*54d0*/  ISETP.GT.AND P0, PT, R16, 0x8, P2 ;  /* 0x000000081000780c */ /* 0x000fd60001704270 */
[----:B------:R-:W-:Y:S01]  /*54e0*/  @P1 STG.E.U16 desc[UR12][R4.64+0x52], R79 ;  /* 0x0000524f04001986 */ /* 0x000fe2000c10150c */
[----:B------:R-:W-:-:S13]  /*54f0*/  ISETP.GT.AND P1, PT, R16, RZ, P4 ;  /* 0x000000ff1000720c */ /* 0x000fda0002724270 */
[----:B------:R-:W-:Y:S01]  /*5500*/  @P1 STG.E.U16 desc[UR12][R2.64+0x60], R80 ;  /* 0x0000605002001986 */ /* 0x000fe2000c10150c */
[----:B------:R-:W-:-:S13]  /*5510*/  ISETP.GT.AND P1, PT, R16, RZ, P3 ;  /* 0x000000ff1000720c */ /* 0x000fda0001f24270 */
[----:B------:R-:W-:Y:S01]  /*5520*/  @P1 STG.E.U16 desc[UR12][R2.64+0x62], R81 ;  /* 0x0000625102001986 */ /* 0x000fe2000c10150c */
[----:B------:R-:W-:-:S13]  /*5530*/  ISETP.GT.AND P1, PT, R16, 0x8, P4 ;  /* 0x000000081000780c */ /* 0x000fda0002724270 */
[----:B------:R-:W-:Y:S01]  /*5540*/  @P1 STG.E.U16 desc[UR12][R4.64+0x60], R82 ;  /* 0x0000605204001986 */ /* 0x000fe2000c10150c */
[----:B------:R-:W-:-:S13]  /*5550*/  ISETP.GT.AND P1, PT, R16, 0x8, P3 ;  /* 0x000000081000780c */ /* 0x000fda0001f24270 */
[----:B------:R-:W-:Y:S01]  /*5560*/  @P1 STG.E.U16 desc[UR12][R4.64+0x62], R83 ;  /* 0x0000625304001986 */ /* 0x000fe2000c10150c */
[----:B------:R-:W-:-:S05]  /*5570*/  IADD3 R10, P1, R17, R4, RZ ;  /* 0x00000004110a7210 */ /* 0x000fca0007f3e0ff */
[----:B------:R-:W-:Y:S01]  /*5580*/  IMAD.X R11, R9, 0x1, R5, P1 ;  /* 0x00000001090b7824 */ /* 0x000fe200008e0605 */
[----:B------:R-:W-:-:S13]  /*5590*/  ISETP.GT.AND P1, PT, R16, RZ, P2 ;  /* 0x000000ff1000720c */ /* 0x000fda0001724270 */
[----:B------:R-:W-:Y:S01]  /*55a0*/  @P1 STG.E.U16 desc[UR12][R2.64+0x70], R84 ;  /* 0x0000705402001986 */ /* 0x000fe2000c10150c */
[----:B------:R-:W-:-:S05]  /*55b0*/  IADD3 R8, P1, R17, R2, RZ ;  /* 0x0000000211087210 */ /* 0x000fca0007f3e0ff */
[----:B------:R-:W-:Y:S01]  /*55c0*/  IMAD.X R9, R9, 0x1, R3, P1 ;  /* 0x0000000109097824 */ /* 0x000fe200008e0603 */
[----:B------:R-:W-:-:S04]  /*55d0*/  ISETP.GT.AND P1, PT, R15, 0x39, PT ;  /* 0x000000390f00780c */ /* 0x000fc80003f24270 */
[----:B------:R-:W-:-:S13]  /*55e0*/  ISETP.GT.AND P5, PT, R16, RZ, P1 ;  /* 0x000000ff1000720c */ /* 0x000fda0000fa4270 */
[----:B------:R0:W-:Y:S01]  /*55f0*/  @P5 STG.E.U16 desc[UR12][R2.64+0x72], R85 ;  /* 0x0000725502005986 */ /* 0x0001e2000c10150c */
[----:B------:R-:W-:-:S03]  /*5600*/  ISETP.GT.AND P5, PT, R15, RZ, PT ;  /* 0x000000ff0f00720c */ /* 0x000fc60003fa4270 */
[----:B------:R-:W-:Y:S01]  /*5610*/  @P0 STG.E.U16 desc[UR12][R4.64+0x70], R86 ;  /* 0x0000705604000986 */ /* 0x000fe2000c10150c */
[----:B------:R-:W-:-:S13]  /*5620*/  ISETP.GT.AND P0, PT, R16, 0x8, P1 ;  /* 0x000000081000780c */ /* 0x000fda0000f04270 */
[----:B------:R-:W-:Y:S01]  /*5630*/  @P0 STG.E.U16 desc[UR12][R4.64+0x72], R87 ;  /* 0x0000725704000986 */ /* 0x000fe2000c10150c */
[C---:B------:R-:W-:Y:S02]  /*5640*/  ISETP.GT.AND P0, PT, R16.reuse, 0x40, P5 ;  /* 0x000000401000780c */ /* 0x040fe40002f04270 */
[----:B------:R-:W-:-:S11]  /*5650*/  ISETP.GT.AND P5, PT, R16, 0x48, P5 ;  /* 0x000000481000780c */ /* 0x000fd60002fa4270 */
[----:B------:R-:W-:Y:S01]  /*5660*/  @P0 STG.E.U16 desc[UR12][R8.64], R24 ;  /* 0x0000001808000986 */ /* 0x000fe2000c10150c */
[C---:B------:R-:W-:Y:S02]  /*5670*/  ISETP.GT.AND P0, PT, R16.reuse, 0x40, P6 ;  /* 0x000000401000780c */ /* 0x040fe40003704270 */
[----:B------:R-:W-:-:S11]  /*5680*/  ISETP.GT.AND P6, PT, R16, 0x48, P6 ;  /* 0x000000481000780c */ /* 0x000fd600037c4270 */
[----:B0-----:R-:W-:Y:S02]  /*5690*/  @P0 IMAD.MOV.U32 R2, RZ, RZ, R8 ;  /* 0x000000ffff020224 */ /* 0x001fe400078e0008 */
[----:B------:R-:W-:-:S05]  /*56a0*/  @P0 IMAD.MOV.U32 R3, RZ, RZ, R9 ;  /* 0x000000ffff030224 */ /* 0x000fca00078e0009 */
[----:B------:R0:W-:Y:S01]  /*56b0*/  @P0 STG.E.U16 desc[UR12][R2.64+0x2], R25 ;  /* 0x0000021902000986 */ /* 0x0001e2000c10150c */
[----:B------:R-:W-:-:S03]  /*56c0*/  ISETP.NE.AND P0, PT, R13, RZ, PT ;  /* 0x000000ff0d00720c */ /* 0x000fc60003f05270 */
[----:B------:R-:W-:Y:S01]  /*56d0*/  @P5 STG.E.U16 desc[UR12][R10.64], R26 ;  /* 0x0000001a0a005986 */ /* 0x000fe2000c10150c */
[----:B------:R-:W-:-:S03]  /*56e0*/  ISETP.NE.AND P5, PT, R12, RZ, PT ;  /* 0x000000ff0c00720c */ /* 0x000fc60003fa5270 */
[----:B------:R-:W-:Y:S01]  /*56f0*/  @P6 STG.E.U16 desc[UR12][R10.64+0x2], R27 ;  /* 0x0000021b0a006986 */ /* 0x000fe2000c10150c */
[----:B------:R-:W-:-:S04]  /*5700*/  ISETP.GT.AND P6, PT, R15, 0x8, PT ;  /* 0x000000080f00780c */ /* 0x000fc80003fc4270 */
[----:B------:R-:W-:-:S13]  /*5710*/  ISETP.GT.AND P6, PT, R16, 0x40, P6 ;  /* 0x000000401000780c */ /* 0x000fda00037c4270 */
[----:B0-----:R-:W-:Y:S02]  /*5720*/  @P6 IMAD.MOV.U32 R2, RZ, RZ, R8 ;  /* 0x000000ffff026224 */ /* 0x001fe400078e0008 */
[----:B------:R-:W-:-:S05]  /*5730*/  @P6 IMAD.MOV.U32 R3, RZ, RZ, R9 ;  /* 0x000000ffff036224 */ /* 0x000fca00078e0009 */
[----:B------:R0:W-:Y:S01]  /*5740*/  @P6 STG.E.U16 desc[UR12][R2.64+0x10], R28 ;  /* 0x0000101c02006986 */ /* 0x0001e2000c10150c */
[----:B------:R-:W-:-:S04]  /*5750*/  ISETP.GT.AND P6, PT, R15, 0x9, PT ;  /* 0x000000090f00780c */ /* 0x000fc80003fc4270 */
[----:B------:R-:W-:-:S13]  /*5760*/  ISETP.GT.AND P6, PT, R16, 0x40, P6 ;  /* 0x000000401000780c */ /* 0x000fda00037c4270 */
[----:B0-----:R-:W-:Y:S02]  /*5770*/  @P6 IMAD.MOV.U32 R2, RZ, RZ, R8 ;  /* 0x000000ffff026224 */ /* 0x001fe400078e0008 */
[----:B------:R-:W-:-:S05]  /*5780*/  @P6 IMAD.MOV.U32 R3, RZ, RZ, R9 ;  /* 0x000000ffff036224 */ /* 0x000fca00078e0009 */
[----:B------:R0:W-:Y:S01]  /*5790*/  @P6 STG.E.U16 desc[UR12][R2.64+0x12], R29 ;  /* 0x0000121d02006986 */ /* 0x0001e2000c10150c */
[----:B------:R-:W-:-:S04]  /*57a0*/  ISETP.GT.AND P6, PT, R15, 0x8, PT ;  /* 0x000000080f00780c */ /* 0x000fc80003fc4270 */
[----:B------:R-:W-:-:S13]  /*57b0*/  ISETP.GT.AND P6, PT, R16, 0x48, P6 ;  /* 0x000000481000780c */ /* 0x000fda00037c4270 */
        /* <DEDUP_REMOVED lines=66> */
[C---:B------:R-:W-:Y:S02]  /*5be0*/  ISETP.GT.AND P6, PT, R16.reuse, 0x40, P5 ;  /* 0x000000401000780c */ /* 0x040fe40002fc4270 */
[----:B------:R-:W-:-:S11]  /*5bf0*/  ISETP.GT.AND P5, PT, R16, 0x48, P5 ;  /* 0x000000481000780c */ /* 0x000fd60002fa4270 */
        /* <DEDUP_REMOVED lines=9> */
[----:B------:R-:W-:Y:S01]  /*5c90*/  ISETP.GT.AND P4, PT, R16, 0x48, P4 ;  /* 0x000000481000780c */ /* 0x000fe20002784270 */
        /* <DEDUP_REMOVED lines=17> */
[----:B------:R0:W-:Y:S02]  /*5db0*/  @P0 STG.E.U16 desc[UR12][R2.64+0x62], R49 ;  /* 0x0000623102000986 */ /* 0x0001e4000c10150c */
        /* <DEDUP_REMOVED lines=8> */
[----:B------:R0:W-:Y:S04]  /*5e40*/  @P6 STG.E.U16 desc[UR12][R2.64+0x70], R52 ;  /* 0x0000703402006986 */ /* 0x0001e8000c10150c */
[----:B------:R1:W-:Y:S01]  /*5e50*/  @P5 STG.E.U16 desc[UR12][R8.64+0x72], R53 ;  /* 0x0000723508005986 */ /* 0x0003e2000c10150c */
[----:B0-----:R-:W-:Y:S02]  /*5e60*/  @P2 IMAD.MOV.U32 R2, RZ, RZ, R6 ;  /* 0x000000ffff022224 */ /* 0x001fe400078e0006 */
[----:B------:R-:W-:-:S05]  /*5e70*/  @P2 IMAD.MOV.U32 R3, RZ, RZ, R7 ;  /* 0x000000ffff032224 */ /* 0x000fca00078e0007 */
[----:B------:R1:W-:Y:S01]  /*5e80*/  @P2 STG.E.U16 desc[UR12][R2.64+0x70], R54 ;  /* 0x0000703602002986 */ /* 0x0003e2000c10150c */
[----:B------:R-:W-:Y:S05]  /*5e90*/  @!P1 EXIT ;  /* 0x000000000000994d */ /* 0x000fea0003800000 */
[----:B------:R-:W-:-:S05]  /*5ea0*/  F2FP.BF16.F32.PACK_AB R0, RZ, R0 ;  /* 0x00000000ff00723e */ /* 0x000fca00000010ff */
[----:B------:R-:W-:Y:S01]  /*5eb0*/  STG.E.U16 desc[UR12][R6.64+0x72], R0 ;  /* 0x0000720006007986 */ /* 0x000fe2000c10150c */
[----:B------:R-:W-:Y:S05]  /*5ec0*/  EXIT ;  /* 0x000000000000794d */ /* 0x000fea0003800000 */
.L_x_10:
[----:B------:R-:W-:-:S13]  /*5ed0*/  ISETP.NE.AND P0, PT, R6, RZ, PT ;  /* 0x000000ff0600720c */ /* 0x000fda0003f05270 */
[----:B------:R-:W-:Y:S05]  /*5ee0*/  @P0 EXIT ;  /* 0x000000000000094d */ /* 0x000fea0003800000 */
[----:B------:R-:W-:-:S13]  /*5ef0*/  ELECT P0, URZ, PT ;  /* 0x00000000003f782f */ /* 0x000fda0003800000 */
[----:B------:R-:W-:Y:S05]  /*5f00*/  @!P0 BRA `(.L_x_145) ;  /* 0x00000008000c8947 */ /* 0x000fea0003800000 */
[----:B------:R-:W-:Y:S02]  /*5f10*/  ISETP.GE.AND P0, PT, R3, 0x1, PT ;  /* 0x000000010300780c */ /* 0x000fe40003f06270 */
[----:B0-2---:R-:W-:-:S04]  /*5f20*/  SHF.R.S32.HI R5, RZ, 0x1f, R8 ;  /* 0x0000001fff057819 */ /* 0x005fc80000011408 */
[----:B------:R-:W-:-:S07]  /*5f30*/  LEA.HI R5, R5, R8, RZ, 0x7 ;  /* 0x0000000805057211 */ /* 0x000fce00078f38ff */
[----:B------:R-:W-:Y:S05]  /*5f40*/  @!P0 BRA `(.L_x_145) ;  /* 0x0000000400fc8947 */ /* 0x000fea0003800000 */
[----:B-----5:R-:W0:Y:S01]  /*5f50*/  S2R R0, SR_CTAID.X ;  /* 0x0000000000007919 */ /* 0x020e220000002500 */
[----:B------:R-:W-:Y:S01]  /*5f60*/  LOP3.LUT R5, R5, 0xffffff80, RZ, 0xc0, !PT ;  /* 0xffffff8005057812 */ /* 0x000fe200078ec0ff */
[----:B------:R-:W-:Y:S01]  /*5f70*/  ULDC UR4, c[0x0][0x384] ;  /* 0x0000e10000047ab9 */ /* 0x000fe20000000800 */
[C---:B------:R-:W-:Y:S01]  /*5f80*/  LOP3.LUT P0, RZ, R8.reuse, 0x1f, RZ, 0xc0, !PT ;  /* 0x0000001f08ff7812 */ /* 0x040fe2000780c0ff */
[----:B------:R-:W1:Y:S01]  /*5f90*/  S2R R10, SR_CTAID.Y ;  /* 0x00000000000a7919 */ /* 0x000e620000002600 */
[----:B------:R-:W-:Y:S01]  /*5fa0*/  ULDC UR5, c[0x0][0x388] ;  /* 0x0000e20000057ab9 */ /* 0x000fe20000000800 */
[----:B------:R-:W-:Y:S01]  /*5fb0*/  IMAD.IADD R5, R8, 0x1, -R5 ;  /* 0x0000000108057824 */ /* 0x000fe200078e0a05 */
[----:B------:R-:W-:Y:S01]  /*5fc0*/  LOP3.LUT R20, R2, 0x2, RZ, 0xfc, !PT ;  /* 0x0000000202147812 */ /* 0x000fe200078efcff */
[----:B------:R-:W-:Y:S01]  /*5fd0*/  VIADD R21, R3, 0x1 ;  /* 0x0000000103157836 */ /* 0x000fe20000000000 */
[----:B------:R-:W-:Y:S01]  /*5fe0*/  CS2R R6, SRZ ;  /* 0x0000000000067805 */ /* 0x000fe2000001ff00 */
[----:B------:R-:W-:Y:S01]  /*5ff0*/  IMAD.MOV.U32 R4, RZ, RZ, RZ ;  /* 0x000000ffff047224 */ /* 0x000fe200078e00ff */
[----:B------:R-:W-:-:S02]  /*6000*/  ISETP.NE.AND P1, PT, R5, RZ, PT ;  /* 0x000000ff0500720c */ /* 0x000fc40003f25270 */
[----:B------:R-:W-:Y:S02]  /*6010*/  CS2R R8, SRZ ;  /* 0x0000000000087805 */ /* 0x000fe4000001ff00 */
[----:B------:R-:W-:Y:S01]  /*6020*/  ISETP.NE.OR P0, PT, R5, RZ, !P0 ;  /* 0x000000ff0500720c */ /* 0x000fe20004705670 */
[----:B------:R-:W-:Y:S02]  /*6030*/  IMAD.MOV.U32 R5, RZ, RZ, 0x1 ;  /* 0x00000001ff057424 */ /* 0x000fe400078e00ff */
[----:B0-----:R-:W-:-:S04]  /*6040*/  IMAD.SHL.U32 R16, R0, 0x80, RZ ;  /* 0x0000008000107824 */ /* 0x001fc800078e00ff */
[----:B------:R-:W-:-:S04]  /*6050*/  IMAD.HI.U32 R0, R16, UR4, RZ ;  /* 0x0000000410007c27 */ /* 0x000fc8000f8e00ff */
[----:B-1----:R-:W-:Y:S01]  /*6060*/  IMAD.SHL.U32 R18, R10, 0x40, RZ ;  /* 0x000000400a127824 */ /* 0x002fe200078e00ff */
[----:B------:R-:W-:-:S07]  /*6070*/  SHF.R.U32.HI R0, RZ, UR5, R0 ;  /* 0x00000005ff007c19 */ /* 0x000fce0008011600 */
.L_x_149:
[----:B------:R-:W0:Y:S01]  /*6080*/  S2R R11, SR_CgaCtaId ;  /* 0x00000000000b7919 */ /* 0x000e220000008800 */
[----:B------:R-:W-:-:S04]  /*6090*/  MOV R10, 0x400 ;  /* 0x00000400000a7802 */ /* 0x000fc80000000f00 */
[----:B0-----:R-:W-:Y:S02]  /*60a0*/  LEA R19, R11, R10, 0x18 ;  /* 0x0000000a0b137211 */ /* 0x001fe400078ec0ff */
[----:B------:R-:W-:-:S03]  /*60b0*/  SHF.L.U32 R10, R5, 0x1f, RZ ;  /* 0x0000001f050a7819 */ /* 0x000fc600000006ff */
[----:B------:R-:W-:-:S07]  /*60c0*/  IMAD R17, R4, 0x8, R19 ;  /* 0x0000000804117824 */ /* 0x000fce00078e0213 */
.L_x_146:
[----:B0-----:R0:W1:Y:S02]  /*60d0*/  SYNCS.PHASECHK.TRANS64.TRYWAIT P2, [R17+URZ+0x36090], R10 ;  /* 0x0360900a110075a7 */ /* 0x001064000804017f */
[----:B-1----:R-:W-:Y:S05]  /*60e0*/  @!P2 NANOSLEEP.SYNCS 0x989680 ;  /* 0x009896800000a95d */ /* 0x002fea0003900000 */
[----:B------:R-:W1:Y:S02]  /*60f0*/  @!P2 SYNCS.PHASECHK.TRANS64 P2, [R17+URZ+0x36090], R10 ;  /* 0x0360900a1100a5a7 */ /* 0x000e64000804007f */
[----:B-1----:R-:W-:Y:S05]  /*6100*/  @!P2 BRA `(.L_x_146) ;  /* 0xfffffffc00f0a947 */ /* 0x002fea000383ffff */
[----:B0-----:R-:W0:Y:S02]  /*6110*/  @!P1 LDC R10, c[0x0][0x580] ;  /* 0x00016000ff0a9b82 */ /* 0x001e240000000800 */
[----:B0-----:R0:W-:Y:S02]  /*6120*/  @!P1 SYNCS.ARRIVE.TRANS64 RZ, [R17+URZ+0x36000], R10 ;  /* 0x0360000a11ff99a7 */ /* 0x0011e4000800003f */
[----:B0-----:R-:W-:-:S04]  /*6130*/  PRMT R10, R20, 0x9910, RZ ;  /* 0x00009910140a7816 */ /* 0x001fc800000000ff */
[----:B------:R-:W-:-:S13]  /*6140*/  ISETP.NE.AND P2, PT, R10, 0x2, PT ;  /* 0x000000020a00780c */ /* 0x000fda0003f45270 */
[----:B------:R-:W-:Y:S05]  /*6150*/  @P2 BRA `(.L_x_147) ;  /* 0x0000000000042947 */ /* 0x000fea0003800000 */
[----:B------:R-:W-:Y:S01]  /*6160*/  BPT.TRAP 0x1 ;  /* 0x000000040000795c */ /* 0x000fe20000300000 */
.L_x_147:
[----:B------:R-:W-:Y:S05]  /*6170*/  @P0 BRA `(.L_x_148) ;  /* 0x0000000000040947 */ /* 0x000fea0003800000 */
[----:B------:R-:W-:Y:S01]  /*6180*/  BPT.TRAP 0x1 ;  /* 0x000000040000795c */ /* 0x000fe20000300000 */
.L_x_148:
[----:B------:R-:W0:Y:S01]  /*6190*/  LDC R13, c[0x0][0x380] ;  /* 0x0000e000ff0d7b82 */ /* 0x000e220000000800 */
[----:B------:R-:W-:Y:S01]  /*61a0*/  R2UR UR4, R0 ;  /* 0x00000000000472ca */ /* 0x000fe200000e0000 */
[----:B------:R-:W-:Y:S01]  /*61b0*/  ULDC UR14, c[0x0][0x38c] ;  /* 0x0000e300000e7ab9 */ /* 0x000fe20000000800 */
[----:B------:R-:W-:Y:S01]  /*61c0*/  R2UR UR13, R16 ;  /* 0x00000000100d72ca */ /* 0x000fe200000e0000 */
[----:B------:R-:W-:Y:S01]  /*61d0*/  UISETP.NE.AND UP0, UPT, UR14, 0x1, UPT ;  /* 0x000000010e00788c */ /* 0x000fe2000bf05270 */
[C---:B------:R-:W-:Y:S01]  /*61e0*/  R2UR UR18, R8.reuse ;  /* 0x00000000081272ca */ /* 0x040fe200000e0000 */
[----:B------:R-:W-:Y:S01]  /*61f0*/  VIADD R8, R8, 0x1 ;  /* 0x0000000108087836 */ /* 0x000fe20000000000 */
[----:B------:R-:W-:Y:S01]  /*6200*/  ULDC UR24, c[0x0][0x398] ;  /* 0x0000e60000187ab9 */ /* 0x000fe20000000800 */
[----:B------:R-:W1:Y:S01]  /*6210*/  LDC.64 R10, c[0x0][0x3f8] ;  /* 0x0000fe00ff0a7b82 */ /* 0x000e620000000a00 */
[----:B------:R-:W-:Y:S01]  /*6220*/  R2UR UR16, R4 ;  /* 0x00000000041072ca */ /* 0x000fe200000e0000 */
[----:B------:R-:W-:Y:S01]  /*6230*/  ULDC UR12, c[0x0][0x3ec] ;  /* 0x0000fb00000c7ab9 */ /* 0x000fe20000000800 */
[----:B------:R-:W-:Y:S01]  /*6240*/  R2UR UR17, R17 ;  /* 0x00000000111172ca */ /* 0x000fe200000e0000 */
[----:B------:R-:W-:Y:S01]  /*6250*/  VIADD R21, R21, 0xffffffff ;  /* 0xffffffff15157836 */ /* 0x000fe20000000000 */
[----:B------:R-:W-:Y:S01]  /*6260*/  ULDC.64 UR28, c[0x0][0x198] ;  /* 0x00006600001c7ab9 */ /* 0x000fe20000000a00 */
[----:B------:R-:W-:Y:S01]  /*6270*/  ULDC.64 UR20, c[0x0][0x3f0] ;  /* 0x0000fc0000147ab9 */ /* 0x000fe20000000a00 */
[----:B------:R-:W-:Y:S01]  /*6280*/  @UP0 ULDC.64 UR8, c[0x0][0x390] ;  /* 0x0000e40000080ab9 */ /* 0x000fe20000000a00 */
[----:B---34-:R-:W1:Y:S01]  /*6290*/  LDC.64 R14, c[0x0][0x3d0] ;  /* 0x0000f400ff0e7b82 */ /* 0x018e620000000a00 */
[----:B------:R-:W-:Y:S01]  /*62a0*/  ISETP.GT.AND P6, PT, R21, 0x1, PT ;  /* 0x000000011500780c */ /* 0x000fe20003fc4270 */
[----:B------:R-:W-:Y:S01]  /*62b0*/  USHF.L.U32 UR18, UR18, 0x5, URZ ;  /* 0x0000000512127899 */ /* 0x000fe2000800063f */
[----:B------:R-:W-:Y:S01]  /*62c0*/  UMOV UR26, 0x0 ;  /* 0x00000000001a7882 */ /* 0x000fe20000000000 */
[----:B------:R-:W-:-:S04]  /*62d0*/  UMOV UR27, 0x10000000 ;  /* 0x10000000001b7882 */ /* 0x000fc80000000000 */
[----:B------:R-:W2:Y:S01]  /*62e0*/  LDC R12, c[0x0][0x400] ;  /* 0x00010000ff0c7b82 */ /* 0x000ea20000000800 */
[----:B0-----:R-:W-:Y:S01]  /*62f0*/  ISETP.NE.AND P2, PT, R13, 0x1, PT ;  /* 0x000000010d00780c */ /* 0x001fe20003f45270 */
[----:B------:R-:W-:-:S12]  /*6300*/  UIADD3 UR17, UR17, 0x36000, URZ ;  /* 0x0003600011117890 */ /* 0x000fd8000fffe03f */
[----:B------:R-:W-:Y:S01]  /*6310*/  @P2 IMAD.U32 R22, RZ, RZ, UR4 ;  /* 0x00000004ff162e24 */ /* 0x000fe2000f8e00ff */
[----:B------:R-:W-:Y:S01]  /*6320*/  ULDC.64 UR4, c[0x0][0x3c8] ;  /* 0x0000f20000047ab9 */ /* 0x000fe20000000a00 */
[----:B-1----:R-:W-:Y:S02]  /*6330*/  IMAD R11, R7, R14, R11 ;  /* 0x0000000e070b7224 */ /* 0x002fe400078e020b */
[----:B------:R-:W-:Y:S01]  /*6340*/  IMAD R10, R9, UR5, R10 ;  /* 0x00000005090a7c24 */ /* 0x000fe2000f8e020a */
[----:B------:R-:W-:Y:S02]  /*6350*/  @P2 R2UR UR13, R22 ;  /* 0x00000000160d22ca */ /* 0x000fe400000e0000 */
[----:B------:R-:W-:Y:S01]  /*6360*/  ISETP.NE.AND P2, PT, R8, UR15, PT ;  /* 0x0000000f08007c0c */ /* 0x000fe2000bf45270 */
[----:B------:R-:W-:Y:S02]  /*6370*/  IMAD.U32 R11, R11, 0x20, R10 ;  /* 0x000000200b0b7824 */ /* 0x000fe400078e000a */
[----:B--2---:R-:W-:Y:S01]  /*6380*/  IMAD R12, R6, R15, R12 ;  /* 0x0000000f060c7224 */ /* 0x004fe200078e020c */
[----:B------:R-:W-:Y:S01]  /*6390*/  SEL R8, R8, RZ, P2 ;  /* 0x000000ff08087207 */ /* 0x000fe20001000000 */
[----:B------:R-:W0:Y:S02]  /*63a0*/  LDC.64 R14, c[0x0][0x3e0] ;  /* 0x0000f800ff0e7b82 */ /* 0x000e240000000a00 */
[----:B------:R-:W-:-:S04]  /*63b0*/  IMAD.U32 R11, R12, 0x400, R11 ;  /* 0x000004000c0b7824 */ /* 0x000fc800078e000b */
[----:B------:R-:W-:Y:S01]  /*63c0*/  UIMAD.WIDE.U32 UR6, UR13, UR8, URZ ;  /* 0x000000080d0672a5 */ /* 0x000fe2000f8e003f */
[----:B------:R-:W-:Y:S01]  /*63d0*/  R2UR UR25, R11 ;  /* 0x000000000b1972ca */ /* 0x000fe200000e0000 */
[----:B------:R-:W-:Y:S01]  /*63e0*/  UIADD3 UR6, -UR13, URZ, URZ ;  /* 0x0000003f0d067290 */ /* 0x000fe2000fffe13f */
[----:B------:R-:W-:Y:S01]  /*63f0*/  VIADD R11, R6, 0x1 ;  /* 0x00000001060b7836 */ /* 0x000fe20000000000 */
[----:B------:R-:W-:Y:S01]  /*6400*/  UMOV UR5, UR13 ;  /* 0x0000000d00057c82 */ /* 0x000fe20008000000 */
[----:B------:R-:W-:Y:S02]  /*6410*/  @UP0 USHF.R.U32.HI UR5, URZ, UR9, UR7 ;  /* 0x000000093f050299 */ /* 0x000fe40008011607 */
[----:B------:R-:W-:Y:S01]  /*6420*/  UISETP.NE.AND UP0, UPT, UR24, 0x1, UPT ;  /* 0x000000011800788c */ /* 0x000fe2000bf05270 */
[----:B------:R-:W-:Y:S01]  /*6430*/  IMAD R10, R13, UR6, R16 ;  /* 0x000000060d0a7c24 */ /* 0x000fe2000f8e0210 */
[----:B------:R-:W-:Y:S01]  /*6440*/  R2UR UR7, R19 ;  /* 0x00000000130772ca */ /* 0x000fe200000e0000 */
[----:B------:R-:W-:Y:S01]  /*6450*/  VIADD R13, R9, 0x1 ;  /* 0x00000001090d7836 */ /* 0x000fe20000000000 */
[----:B------:R-:W-:Y:S01]  /*6460*/  ULDC.64 UR8, c[0x0][0x3c0] ;  /* 0x0000f00000087ab9 */ /* 0x000fe20000000a00 */
[----:B------:R-:W-:Y:S01]  /*6470*/  @P2 IMAD.MOV R13, RZ, RZ, R9 ;  /* 0x000000ffff0d2224 */ /* 0x000fe200078e0209 */
[----:B------:R-:W-:Y:S01]  /*6480*/  R2UR UR19, R10 ;  /* 0x000000000a1372ca */ /* 0x000fe200000e0000 */
[C---:B------:R-:W-:Y:S01]  /*6490*/  IMAD R19, R4.reuse, 0x1000, R19 ;  /* 0x0000100004137824 */ /* 0x040fe200078e0213 */
[----:B------:R-:W-:Y:S01]  /*64a0*/  UMOV UR22, UR5 ;  /* 0x0000000500167c82 */ /* 0x000fe20008000000 */
[----:B------:R-:W-:Y:S01]  /*64b0*/  VIADD R10, R7, 0x1 ;  /* 0x00000001070a7836 */ /* 0x000fe20000000000 */
[----:B------:R-:W-:Y:S01]  /*64c0*/  UIADD3 UR6, UP1, UR28, 0xf0, URZ ;  /* 0x000000f01c067890 */ /* 0x000fe2000ff3e03f */
[----:B0-----:R-:W-:Y:S01]  /*64d0*/  ISETP.NE.AND P3, PT, R13, R14, PT ;  /* 0x0000000e0d00720c */ /* 0x001fe20003f65270 */
[----:B------:R-:W-:Y:S01]  /*64e0*/  @UP0 ULDC UR10, c[0x0][0x39c] ;  /* 0x0000e700000a0ab9 */ /* 0x000fe20000000800 */
[----:B------:R-:W-:Y:S01]  /*64f0*/  @UP0 ULDC UR30, c[0x0][0x3a0] ;  /* 0x0000e800001e0ab9 */ /* 0x000fe20000000800 */
[----:B------:R-:W-:Y:S01]  /*6500*/  UIMAD.WIDE.U32 UR10, UR5, UR10, URZ ;  /* 0x0000000a050a72a5 */ /* 0x000fe2000f8e003f */
[----:B------:R-:W-:Y:S01]  /*6510*/  R2UR UR23, R19 ;  /* 0x00000000131772ca */ /* 0x000fe200000e0000 */
[----:B------:R-:W-:Y:S01]  /*6520*/  ULEA UR16, UR16, UR7, 0xd ;  /* 0x0000000710107291 */ /* 0x000fe2000f8e683f */
[----:B------:R-:W-:Y:S01]  /*6530*/  VIADD R4, R4, 0x1 ;  /* 0x0000000104047836 */ /* 0x000fe20000000000 */
[----:B------:R-:W-:-:S02]  /*6540*/  @UP0 USHF.R.U32.HI UR22, URZ, UR30, UR11 ;  /* 0x0000001e3f160299 */ /* 0x000fc4000801160b */
[----:B------:R-:W-:Y:S01]  /*6550*/  UIMAD UR19, UR19, UR8, UR12 ;  /* 0x00000008131372a4 */ /* 0x000fe2000f8e020c */
[----:B------:R-:W-:Y:S01]  /*6560*/  R2UR UR12, R9 ;  /* 0x00000000090c72ca */ /* 0x000fe200000e0000 */
[----:B------:R-:W-:Y:S01]  /*6570*/  UIADD3 UR7, -UR5, URZ, URZ ;  /* 0x0000003f05077290 */ /* 0x000fe2000fffe13f */
[----:B------:R-:W-:Y:S01]  /*6580*/  R2UR UR11, R18 ;  /* 0x00000000120b72ca */ /* 0x000fe200000e0000 */
[----:B------:R-:W-:Y:S01]  /*6590*/  UIADD3 UR8, -UR22, URZ, URZ ;  /* 0x0000003f16087290 */ /* 0x000fe2000fffe13f */
[----:B------:R-:W-:Y:S01]  /*65a0*/  @P3 IMAD.MOV R10, RZ, RZ, R7 ;  /* 0x000000ffff0a3224 */ /* 0x000fe200078e0207 */
[----:B------:R-:W-:Y:S01]  /*65b0*/  UIMAD UR7, UR14, UR7, UR13 ;  /* 0x000000070e0772a4 */ /* 0x000fe2000f8e020d */
[----:B------:R-:W-:Y:S01]  /*65c0*/  R2UR UR13, R7 ;  /* 0x00000000070d72ca */ /* 0x000fe200000e0000 */
[----:B------:R-:W-:Y:S01]  /*65d0*/  UIMAD UR5, UR24, UR8, UR5 ;  /* 0x00000008180572a4 */ /* 0x000fe2000f8e0205 */
[----:B------:R-:W-:Y:S01]  /*65e0*/  R2UR UR14, R6 ;  /* 0x00000000060e72ca */ /* 0x000fe200000e0000 */
[----:B------:R-:W-:Y:S01]  /*65f0*/  UIADD3 UR28, UP2, UR28, 0x270, URZ ;  /* 0x000002701c1c7890 */ /* 0x000fe2000ff5e03f */
[----:B------:R-:W-:Y:S01]  /*6600*/  ISETP.NE.AND P4, PT, R10, R15, PT ;  /* 0x0000000f0a00720c */ /* 0x000fe20003f85270 */
[----:B------:R-:W-:Y:S01]  /*6610*/  UIMAD UR20, UR7, UR9, UR20 ;  /* 0x00000009071472a4 */ /* 0x000fe2000f8e0214 */
[C---:B------:R-:W-:Y:S01]  /*6620*/  ISETP.NE.AND P5, PT, R4.reuse, 0x12, PT ;  /* 0x000000120400780c */ /* 0x040fe20003fa5270 */
[----:B------:R-:W-:Y:S01]  /*6630*/  UIMAD UR21, UR5, UR4, UR21 ;  /* 0x00000004051572a4 */ /* 0x000fe2000f8e0215 */
[----:B------:R-:W-:Y:S01]  /*6640*/  SEL R9, R13, RZ, P3 ;  /* 0x000000ff0d097207 */ /* 0x000fe20001800000 */
[----:B------:R-:W-:Y:S01]  /*6650*/  UIADD3.X UR7, URZ, UR29, URZ, UP1, !UPT ;  /* 0x0000001d3f077290 */ /* 0x000fe20008ffe43f */
[----:B------:R-:W-:Y:S01]  /*6660*/  SEL R12, RZ, 0x1, P5 ;  /* 0x00000001ff0c7807 */ /* 0x000fe20002800000 */
[----:B------:R-:W-:Y:S01]  /*6670*/  UPRMT UR4, UR25, 0x5410, URZ ;  /* 0x0000541019047896 */ /* 0x000fe2000800003f */
[----:B------:R-:W-:Y:S01]  /*6680*/  SEL R4, R4, RZ, P5 ;  /* 0x000000ff04047207 */ /* 0x000fe20002800000 */
[----:B------:R-:W-:Y:S01]  /*6690*/  UIADD3 UR8, UR23, 0x24000, URZ ;  /* 0x0002400017087890 */ /* 0x000fe2000fffe03f */
[----:B------:R-:W-:Y:S01]  /*66a0*/  LOP3.LUT R5, R5, R12, RZ, 0x3c, !PT ;  /* 0x0000000c05057212 */ /* 0x000fe200078e3cff */
[----:B------:R-:W-:Y:S01]  /*66b0*/  UIADD3.X UR29, URZ, UR29, URZ, UP2, !UPT ;  /* 0x0000001d3f1d7290 */ /* 0x000fe200097fe43f */
[----:B------:R-:W-:Y:S01]  /*66c0*/  SEL R7, R10, RZ, P4 ;  /* 0x000000ff0a077207 */ /* 0x000fe20002000000 */
[----:B------:R-:W-:Y:S01]  /*66d0*/  UMOV UR9, UR17 ;  /* 0x0000001100097c82 */ /* 0x000fe20008000000 */
[----:B------:R-:W-:Y:S01]  /*66e0*/  UMOV UR10, UR18 ;  /* 0x00000012000a7c82 */ /* 0x000fe20008000000 */
[----:B------:R-:W-:Y:S01]  /*66f0*/  @P4 IMAD.MOV R11, RZ, RZ, R6 ;  /* 0x000000ffff0b4224 */ /* 0x000fe200078e0206 */
[----:B------:R1:W-:Y:S03]  /*6700*/  UTMALDG.5D.IM2COL [UR16], [UR6], UR4 ;  /* 0x00000010060073b4 */ /* 0x0003e60008060004 */
[----:B------:R-:W-:Y:S01]  /*6710*/  IMAD.MOV.U32 R6, RZ, RZ, R11 ;  /* 0x000000ffff067224 */ /* 0x000fe200078e000b */
[----:B------:R1:W-:Y:S02]  /*6720*/  UTMALDG.5D [UR8], [UR28], desc[UR26] ;  /* 0x00001a081c0075b4 */ /* 0x0003e40008021000 */
[----:B-1----:R-:W-:Y:S05]  /*6730*/  @P6 BRA `(.L_x_149) ;  /* 0xfffffff800506947 */ /* 0x002fea000383ffff */
.L_x_145:
[----:B------:R-:W-:Y:S01]  /*6740*/  ISETP.GE.U32.AND P2, PT, R3, 0x12, PT ;  /* 0x000000120300780c */ /* 0x000fe20003f46070 */
[----:B------:R-:W-:Y:S05]  /*6750*/  WARPSYNC.ALL ;  /* 0x0000000000007948 */ /* 0x000fea0003800000 */
[----:B------:R-:W-:-:S07]  /*6760*/  ELECT P1, URZ, PT ;  /* 0x00000000003f782f */ /* 0x000fce0003820000 */
[----:B0-2---:R-:W-:-:S05]  /*6770*/  @P2 IMAD.WIDE.U32 R4, R3, 0x38e38e39, RZ ;  /* 0x38e38e3903042825 */ /* 0x005fca00078e00ff */
[----:B-----5:R-:W-:-:S04]  /*6780*/  @P2 SHF.R.U32.HI R0, RZ, 0x2, R5 ;  /* 0x00000002ff002819 */ /* 0x020fc80000011605 */
[----:B------:R-:W-:-:S04]  /*6790*/  @P2 LOP3.LUT R0, R0, 0x1, RZ, 0xc0, !PT ;  /* 0x0000000100002812 */ /* 0x000fc800078ec0ff */
[----:B------:R-:W-:Y:S01]  /*67a0*/  @P2 ISETP.NE.U32.AND P0, PT, R0, 0x1, PT ;  /* 0x000000010000280c */ /* 0x000fe20003f05070 */
[----:B------:R-:W-:-:S12]  /*67b0*/  @!P1 EXIT ;  /* 0x000000000000994d */ /* 0x000fd80003800000 */
[----:B------:R-:W-:Y:S02]  /*67c0*/  LOP3.LUT R2, R2, 0x2, RZ, 0xfc, !PT ;  /* 0x0000000202027812 */ /* 0x000fe400078efcff */
[----:B------:R-:W-:Y:S02]  /*67d0*/  @P2 ISETP.NE.U32.AND.EX P0, PT, RZ, RZ, PT, P0 ;  /* 0x000000ffff00220c */ /* 0x000fe40003f05100 */
[----:B------:R-:W-:Y:S01]  /*67e0*/  ISETP.NE.AND P1, PT, R2, 0x3, PT ;  /* 0x000000030200780c */ /* 0x000fe20003f25270 */
[----:B------:R-:W-:Y:S01]  /*67f0*/  IMAD.MOV.U32 R2, RZ, RZ, 0x1 ;  /* 0x00000001ff027424 */ /* 0x000fe200078e00ff */
[----:B------:R-:W-:-:S11]  /*6800*/  @P2 SEL R2, RZ, 0x1, !P0 ;  /* 0x00000001ff022807 */ /* 0x000fd60004000000 */
[----:B------:R-:W-:Y:S05]  /*6810*/  @!P1 BRA `(.L_x_150) ;  /* 0x0000000000049947 */ /* 0x000fea0003800000 */
[----:B------:R-:W-:Y:S01]  /*6820*/  BPT.TRAP 0x1 ;  /* 0x000000040000795c */ /* 0x000fe20000300000 */
.L_x_150:
[----:B------:R-:W0:Y:S01]  /*6830*/  S2R R7, SR_CgaCtaId ;  /* 0x0000000000077919 */ /* 0x000e220000008800 */
[----:B------:R-:W-:Y:S01]  /*6840*/  IMAD.WIDE.U32 R4, R3, 0x38e38e39, RZ ;  /* 0x38e38e3903047825 */ /* 0x000fe200078e00ff */
[----:B------:R-:W-:-:S04]  /*6850*/  MOV R0, 0x400 ;  /* 0x0000040000007802 */ /* 0x000fc80000000f00 */
[----:B------:R-:W-:Y:S02]  /*6860*/  SHF.R.U32.HI R4, RZ, 0x2, R5 ;  /* 0x00000002ff047819 */ /* 0x000fe40000011605 */
[----:B------:R-:W-:-:S03]  /*6870*/  SHF.L.U32 R5, R2, 0x1f, RZ ;  /* 0x0000001f02057819 */ /* 0x000fc600000006ff */
[----:B------:R-:W-:Y:S01]  /*6880*/  IMAD R3, R4, -0x12, R3 ;  /* 0xffffffee04037824 */ /* 0x000fe200078e0203 */
[----:B0-----:R-:W-:-:S05]  /*6890*/  LEA R0, R7, R0, 0x18 ;  /* 0x0000000007007211 */ /* 0x001fca00078ec0ff */
[----:B------:R-:W-:-:S04]  /*68a0*/  VIADD R0, R0, 0x36090 ;  /* 0x0003609000007836 */ /* 0x000fc80000000000 */
[----:B------:R-:W-:-:S07]  /*68b0*/  IMAD R4, R3, 0x8, R0 ;  /* 0x0000000803047824 */ /* 0x000fce00078e0200 */
.L_x_151:
[----:B0-----:R0:W1:Y:S02]  /*68c0*/  SYNCS.PHASECHK.TRANS64.TRYWAIT P0, [R4+URZ], R5 ;  /* 0x00000005040075a7 */ /* 0x001064000800017f */
[----:B-1----:R-:W-:Y:S05]  /*68d0*/  @!P0 NANOSLEEP.SYNCS 0x989680 ;  /* 0x009896800000895d */ /* 0x002fea0003900000 */
[----:B------:R-:W1:Y:S02]  /*68e0*/  @!P0 SYNCS.PHASECHK.TRANS64 P0, [R4+URZ], R5 ;  /* 0x00000005040085a7 */ /* 0x000e64000800007f */
[----:B-1----:R-:W-:Y:S05]  /*68f0*/  @!P0 BRA `(.L_x_151) ;  /* 0xfffffffc00f08947 */ /* 0x002fea000383ffff */
[----:B------:R-:W-:-:S05]  /*6900*/  VIADD R3, R3, 0x1 ;  /* 0x0000000103037836 */ /* 0x000fca0000000000 */
[----:B------:R-:W-:-:S04]  /*6910*/  ISETP.NE.AND P0, PT, R3, 0x12, PT ;  /* 0x000000120300780c */ /* 0x000fc80003f05270 */
[----:B0-----:R-:W-:Y:S02]  /*6920*/  SEL R5, RZ, 0x1, P0 ;  /* 0x00000001ff057807 */ /* 0x001fe40000000000 */
[----:B------:R-:W-:Y:S02]  /*6930*/  SEL R3, R3, RZ, P0 ;  /* 0x000000ff03037207 */ /* 0x000fe40000000000 */
[----:B------:R-:W-:-:S03]  /*6940*/  LOP3.LUT R7, R2, R5, RZ, 0x3c, !PT ;  /* 0x0000000502077212 */ /* 0x000fc600078e3cff */
[----:B------:R-:W-:Y:S01]  /*6950*/  IMAD R2, R3, 0x8, R0 ;  /* 0x0000000803027824 */ /* 0x000fe200078e0200 */
[----:B------:R-:W-:-:S07]  /*6960*/  SHF.L.U32 R5, R7, 0x1f, RZ ;  /* 0x0000001f07057819 */ /* 0x000fce00000006ff */
.L_x_152:
        /* <DEDUP_REMOVED lines=11> */
.L_x_153:
        /* <DEDUP_REMOVED lines=11> */
.L_x_154:
        /* <DEDUP_REMOVED lines=11> */
.L_x_155:
        /* <DEDUP_REMOVED lines=11> */
.L_x_156:
        /* <DEDUP_REMOVED lines=11> */
.L_x_157:
        /* <DEDUP_REMOVED lines=11> */
.L_x_158:
        /* <DEDUP_REMOVED lines=11> */
.L_x_159:
        /* <DEDUP_REMOVED lines=11> */
.L_x_160:
        /* <DEDUP_REMOVED lines=11> */
.L_x_161:
        /* <DEDUP_REMOVED lines=11> */
.L_x_162:
        /* <DEDUP_REMOVED lines=11> */
.L_x_163:
        /* <DEDUP_REMOVED lines=11> */
.L_x_164:
        /* <DEDUP_REMOVED lines=11> */
.L_x_165:
        /* <DEDUP_REMOVED lines=11> */
.L_x_166:
        /* <DEDUP_REMOVED lines=11> */
.L_x_167:
        /* <DEDUP_REMOVED lines=11> */
.L_x_168:
[----:B0-----:R0:W1:Y:S02]  /*7470*/  SYNCS.PHASECHK.TRANS64.TRYWAIT P0, [R3+URZ], R0 ;  /* 0x00000000030075a7 */ /* 0x001064000800017f */
[----:B-1----:R-:W-:Y:S05]  /*7480*/  @!P0 NANOSLEEP.SYNCS 0x989680 ;  /* 0x009896800000895d */ /* 0x002fea0003900000 */
[----:B------:R-:W1:Y:S02]  /*7490*/  @!P0 SYNCS.PHASECHK.TRANS64 P0, [R3+URZ], R0 ;  /* 0x00000000030085a7 */ /* 0x000e64000800007f */
[----:B-1----:R-:W-:Y:S05]  /*74a0*/  @P0 EXIT ;  /* 0x000000000000094d */ /* 0x002fea0003800000 */
[----:B------:R-:W-:Y:S05]  /*74b0*/  BRA `(.L_x_168) ;  /* 0xfffffffc00ec7947 */ /* 0x000fea000383ffff */
.L_x_169:
[----:B------:R-:W-:-:S00]  /*74c0*/  BRA `(.L_x_169) ;  /* 0xfffffffc00fc7947 */ /* 0x000fc0000383ffff */
[----:B------:R-:W-:-:S00]  /*74d0*/  NOP ;  /* 0x0000000000007918 */ /* 0x000fc00000000000 */
        /* <DEDUP_REMOVED lines=10> */
.L_x_170:


//--------------------- .nv.shared._ZN7cutlass13device_kernelINS_4conv6kernel13ConvUniversalINS1_16ConvProblemShapeILNS1_8OperatorE0ELi3EEENS1_10collective14CollectiveConvINS1_46MainloopSm90TmaGmmaWarpSpecializedImplicitGemmILS5_0ELi18ELi3EN4cute5tupleIJNSA_1CILi1EEESD_SD_EEENS1_36KernelImplicitTmaWarpSpecializedSm90ELi1EEENSB_IJNSC_ILi128EEENSC_ILi64EEENSB_IJNSC_ILi32EEEEEEEEENS_10bfloat16_tESM_NSA_8TiledMMAINSA_8MMA_AtomIJNSA_4SM904GMMA27MMA_64x64x16_F32BF16BF16_SSILNSQ_5MajorE0ELSS_0ELNSQ_7ScaleInE1ELST_1EEEEEENSA_6LayoutISE_NSB_IJNSC_ILi0EEESX_SX_EEEEENSB_IJNSA_10UnderscoreES10_S10_EEEEENS7_6detail26Sm90ImplicitGemmTileTraitsINSA_20SM90_TMA_LOAD_IM2COLENSA_14ComposedLayoutINSA_7SwizzleILi2ELi4ELi3EEENSA_18smem_ptr_flag_bitsILi16EEENSW_INSB_IJNSB_IJNSC_ILi8EEENSC_ILi16EEEEEENSB_IJSJ_SD_EEENSB_IJSD_NSC_ILi18EEEEEEEEENSB_IJNSB_IJSJ_NSC_ILi256EEEEEENSB_IJSD_SX_EEENSB_IJSX_NSC_ILi4096EEEEEEEEEEEEEvEENS14_INSA_13SM90_TMA_LOADENS16_IS18_S1A_NSW_INSB_IJNSB_IJS1B_S1B_EEES1E_S1G_EEENSB_IJS1J_S1K_NSB_IJSX_NSC_ILi2048EEEEEEEEEEEEEvEEEENS_8epilogue10collective6detail29Sm90TmaWarpSpecializedAdapterINS22_15DefaultEpilogueISM_NSB_IJNSB_IJllllEEESD_SX_EEES27_NS21_6thread17LinearCombinationISM_Li1EffLNS28_9ScaleType4KindE0ELNS_15FloatRoundStyleE2ESM_EENS_4gemm15EpilogueDefaultEEEEEvvEEEEvNT_6ParamsE --------------------------
	.section	.nv.shared._ZN7cutlass13device_kernelINS_4conv6kernel13ConvUniversalINS1_16ConvProblemShapeILNS1_8OperatorE0ELi3EEENS1_10collective14CollectiveConvINS1_46MainloopSm90TmaGmmaWarpSpecializedImplicitGemmILS5_0ELi18ELi3EN4cute5tupleIJNSA_1CILi1EEESD_SD_EEENS1_36KernelImplicitTmaWarpSpecializedSm90ELi1EEENSB_IJNSC_ILi128EEENSC_ILi64EEENSB_IJNSC_ILi32EEEEEEEEENS_10bfloat16_tESM_NSA_8TiledMMAINSA_8MMA_AtomIJNSA_4SM904GMMA27MMA_64x64x16_F32BF16BF16_SSILNSQ_5MajorE0ELSS_0ELNSQ_7ScaleInE1ELST_1EEEEEENSA_6LayoutISE_NSB_IJNSC_ILi0EEESX_SX_EEEEENSB_IJNSA_10UnderscoreES10_S10_EEEEENS7_6detail26Sm90ImplicitGemmTileTraitsINSA_20SM90_TMA_LOAD_IM2COLENSA_14ComposedLayoutINSA_7SwizzleILi2ELi4ELi3EEENSA_18smem_ptr_flag_bitsILi16EEENSW_INSB_IJNSB_IJNSC_ILi8EEENSC_ILi16EEEEEENSB_IJSJ_SD_EEENSB_IJSD_NSC_ILi18EEEEEEEEENSB_IJNSB_IJSJ_NSC_ILi256EEEEEENSB_IJSD_SX_EEENSB_IJSX_NSC_ILi4096EEEEEEEEEEEEEvEENS14_INSA_13SM90_TMA_LOADENS16_IS18_S1A_NSW_INSB_IJNSB_IJS1B_S1B_EEES1E_S1G_EEENSB_IJS1J_S1K_NSB_IJSX_NSC_ILi2048EEEEEEEEEEEEEvEEEENS_8epilogue10collective6detail29Sm90TmaWarpSpecializedAdapterINS22_15DefaultEpilogueISM_NSB_IJNSB_IJllllEEESD_SX_EEES27_NS21_6thread17LinearCombinationISM_Li1EffLNS28_9ScaleType4KindE0ELNS_15FloatRoundStyleE2ESM_EENS_4gemm15EpilogueDefaultEEEEEvvEEEEvNT_6ParamsE,"aw",@nobits
	.sectionflags	@""
	.align	16
	.zero		1024


//--------------------- .nv.shared.reserved.0     --------------------------
	.section	.nv.shared.reserved.0,"aw",@nobits
	.weak		__nv_reservedSMEM_offset_0_alias
	.size		__nv_reservedSMEM_offset_0_alias, 0, 0
	.other		__nv_reservedSMEM_offset_0_alias,@"STO_CUDA_RESERVED_SHARED STV_DEFAULT"
__nv_reservedSMEM_offset_0_alias:
	.zero		0


//--------------------- .nv.global                --------------------------
	.section	.nv.global,"aw",@nobits
.nv.global:
	.type		_ZN39_INTERNAL_8cfaf14a_4_k_cu_bf53577d_27924cute1_E,@object
	.size		_ZN39_INTERNAL_8cfaf14a_4_k_cu_bf53577d_27924cute1_E,(_ZN39_INTERNAL_8cfaf14a_4_k_cu_bf53577d_27924cuda3std3__45__cpo6cbeginE - _ZN39_INTERNAL_8cfaf14a_4_k_cu_bf53577d_27924cute1_E)
_ZN39_INTERNAL_8cfaf14a_4_k_cu_bf53577d_27924cute1_E:
	.zero		1
	.type		_ZN39_INTERNAL_8cfaf14a_4_k_cu_bf53577d_27924cuda3std3__45__cpo6cbeginE,@object
	.size		_ZN39_INTERNAL_8cfaf14a_4_k_cu_bf53577d_27924cuda3std3__45__cpo6cbeginE,(_ZN39_INTERNAL_8cfaf14a_4_k_cu_bf53577d_27924cuda3std3__48in_placeE - _ZN39_INTERNAL_8cfaf14a_4_k_cu_bf53577d_27924cuda3std3__45__cpo6cbeginE)
_ZN39_INTERNAL_8cfaf14a_4_k_cu_bf53577d_27924cuda3std3__45__cpo6cbeginE:
	.zero		1
	.type		_ZN39_INTERNAL_8cfaf14a_4_k_cu_bf53577d_27924cuda3std3__48in_placeE,@object
	.size		_ZN39_INTERNAL_8cfaf14a_4_k_cu_bf53577d_27924cuda3std3__48in_placeE,(_ZN39_INTERNAL_8cfaf14a_4_k_cu_bf53577d_27924cuda3std6ranges3__45__cpo9iter_moveE - _ZN39_INTERNAL_8cfaf14a_4_k_cu_bf53577d_27924cuda3std3__48in_placeE)
_ZN39_INTERNAL_8cfaf14a_4_k_cu_bf53577d_27924cuda3std3__48in_placeE:
	.zero		1
	.type		_ZN39_INTERNAL_8cfaf14a_4_k_cu_bf53577d_27924cuda3std6ranges3__45__cpo9iter_moveE,@object
	.size		_ZN39_INTERNAL_8cfaf14a_4_k_cu_bf53577d_27924cuda3std6ranges3__45__cpo9iter_moveE,(_ZN39_INTERNAL_8cfaf14a_4_k_cu_bf53577d_27924cuda3std3__45__cpo5beginE - _ZN39_INTERNAL_8cfaf14a_4_k_cu_bf53577d_27924cuda3std6ranges3__45__cpo9iter_moveE)
_ZN39_INTERNAL_8cfaf14a_4_k_cu_bf53577d_27924cuda3std6ranges3__45__cpo9iter_moveE:
	.zero		1
	.type		_ZN39_INTERNAL_8cfaf14a_4_k_cu_bf53577d_27924cuda3std3__45__cpo5beginE,@object
	.size		_ZN39_INTERNAL_8cfaf14a_4_k_cu_bf53577d_27924cuda3std3__45__cpo5beginE,(_ZN39_INTERNAL_8cfaf14a_4_k_cu_bf53577d_27924cuda3std3__441_GLOBAL__N__8cfaf14a_4_k_cu_bf53577d_27926ignoreE - _ZN39_INTERNAL_8cfaf14a_4_k_cu_bf53577d_27924cuda3std3__45__cpo5beginE)
_ZN39_INTERNAL_8cfaf14a_4_k_cu_bf53577d_27924cuda3std3__45__cpo5beginE:
	.zero		1
	.type		_ZN39_INTERNAL_8cfaf14a_4_k_cu_bf53577d_27924cuda3std3__441_GLOBAL__N__8cfaf14a_4_k_cu_bf53577d_27926ignoreE,@object
	.size		_ZN39_INTERNAL_8cfaf14a_4_k_cu_bf53577d_27924cuda3std3__441_GLOBAL__N__8cfaf14a_4_k_cu_bf53577d_27926ignoreE,(_ZN39_INTERNAL_8cfaf14a_4_k_cu_bf53577d_27924cute7productE - _ZN39_INTERNAL_8cfaf14a_4_k_cu_bf53577d_27924cuda3std3__441_GLOBAL__N__8cfaf14a_4_k_cu_bf53577d_27926ignoreE)
_ZN39_INTERNAL_8cfaf14a_4_k_cu_bf53577d_27924cuda3std3__441_GLOBAL__N__8cfaf14a_4_k_cu_bf53577d_27926ignoreE:
	.zero		1
	.type		_ZN39_INTERNAL_8cfaf14a_4_k_cu_bf53577d_27924cute7productE,@object
	.size		_ZN39_INTERNAL_8cfaf14a_4_k_cu_bf53577d_27924cute7productE,(_ZN39_INTERNAL_8cfaf14a_4_k_cu_bf53577d_27924cuda3std3__45__cpo3endE - _ZN39_INTERNAL_8cfaf14a_4_k_cu_bf53577d_27924cute7productE)
_ZN39_INTERNAL_8cfaf14a_4_k_cu_bf53577d_27924cute7productE:
	.zero		1
	.type		_ZN39_INTERNAL_8cfaf14a_4_k_cu_bf53577d_27924cuda3std3__45__cpo3endE,@object
	.size		_ZN39_INTERNAL_8cfaf14a_4_k_cu_bf53577d_27924cuda3std3__45__cpo3endE,(_ZN39_INTERNAL_8cfaf14a_4_k_cu_bf53577d_27924cuda3std3__419piecewise_constructE - _ZN39_INTERNAL_8cfaf14a_4_k_cu_bf53577d_27924cuda3std3__45__cpo3endE)
_ZN39_INTERNAL_8cfaf14a_4_k_cu_bf53577d_27924cuda3std3__45__cpo3endE:
	.zero		1
	.type		_ZN39_INTERNAL_8cfaf14a_4_k_cu_bf53577d_27924cuda3std3__419piecewise_constructE,@object
	.size		_ZN39_INTERNAL_8cfaf14a_4_k_cu_bf53577d_27924cuda3std3__419piecewise_constructE,(_ZN39_INTERNAL_8cfaf14a_4_k_cu_bf53577d_27924cuda3std3__45__cpo4cendE - _ZN39_INTERNAL_8cfaf14a_4_k_cu_bf53577d_27924cuda3std3__419piecewise_constructE)
_ZN39_INTERNAL_8cfaf14a_4_k_cu_bf53577d_27924cuda3std3__419piecewise_constructE:
	.zero		1
	.type		_ZN39_INTERNAL_8cfaf14a_4_k_cu_bf53577d_27924cuda3std3__45__cpo4cendE,@object
	.size		_ZN39_INTERNAL_8cfaf14a_4_k_cu_bf53577d_27924cuda3std3__45__cpo4cendE,(_ZN39_INTERNAL_8cfaf14a_4_k_cu_bf53577d_27924cuda3std6ranges3__45__cpo4swapE - _ZN39_INTERNAL_8cfaf14a_4_k_cu_bf53577d_27924cuda3std3__45__cpo4cendE)
_ZN39_INTERNAL_8cfaf14a_4_k_cu_bf53577d_27924cuda3std3__45__cpo4cendE:
	.zero		1
	.type		_ZN39_INTERNAL_8cfaf14a_4_k_cu_bf53577d_27924cuda3std6ranges3__45__cpo4swapE,@object
	.size		_ZN39_INTERNAL_8cfaf14a_4_k_cu_bf53577d_27924cuda3std6ranges3__45__cpo4swapE,(.L_7 - _ZN39_INTERNAL_8cfaf14a_4_k_cu_bf53577d_27924cuda3std6ranges3__45__cpo4swapE)
_ZN39_INTERNAL_8cfaf14a_4_k_cu_bf53577d_27924cuda3std6ranges3__45__cpo4swapE:
	.zero		1
.L_7:


//--------------------- .nv.constant0._ZN7cutlass13device_kernelINS_4conv6kernel13ConvUniversalINS1_16ConvProblemShapeILNS1_8OperatorE0ELi3EEENS1_10collective14CollectiveConvINS1_46MainloopSm90TmaGmmaWarpSpecializedImplicitGemmILS5_0ELi18ELi3EN4cute5tupleIJNSA_1CILi1EEESD_SD_EEENS1_36KernelImplicitTmaWarpSpecializedSm90ELi1EEENSB_IJNSC_ILi128EEENSC_ILi64EEENSB_IJNSC_ILi32EEEEEEEEENS_10bfloat16_tESM_NSA_8TiledMMAINSA_8MMA_AtomIJNSA_4SM904GMMA27MMA_64x64x16_F32BF16BF16_SSILNSQ_5MajorE0ELSS_0ELNSQ_7ScaleInE1ELST_1EEEEEENSA_6LayoutISE_NSB_IJNSC_ILi0EEESX_SX_EEEEENSB_IJNSA_10UnderscoreES10_S10_EEEEENS7_6detail26Sm90ImplicitGemmTileTraitsINSA_20SM90_TMA_LOAD_IM2COLENSA_14ComposedLayoutINSA_7SwizzleILi2ELi4ELi3EEENSA_18smem_ptr_flag_bitsILi16EEENSW_INSB_IJNSB_IJNSC_ILi8EEENSC_ILi16EEEEEENSB_IJSJ_SD_EEENSB_IJSD_NSC_ILi18EEEEEEEEENSB_IJNSB_IJSJ_NSC_ILi256EEEEEENSB_IJSD_SX_EEENSB_IJSX_NSC_ILi4096EEEEEEEEEEEEEvEENS14_INSA_13SM90_TMA_LOADENS16_IS18_S1A_NSW_INSB_IJNSB_IJS1B_S1B_EEES1E_S1G_EEENSB_IJS1J_S1K_NSB_IJSX_NSC_ILi2048EEEEEEEEEEEEEvEEEENS_8epilogue10collective6detail29Sm90TmaWarpSpecializedAdapterINS22_15DefaultEpilogueISM_NSB_IJNSB_IJllllEEESD_SX_EEES27_NS21_6thread17LinearCombinationISM_Li1EffLNS28_9ScaleType4KindE0ELNS_15FloatRoundStyleE2ESM_EENS_4gemm15EpilogueDefaultEEEEEvvEEEEvNT_6ParamsE --------------------------
	.section	.nv.constant0._ZN7cutlass13device_kernelINS_4conv6kernel13ConvUniversalINS1_16ConvProblemShapeILNS1_8OperatorE0ELi3EEENS1_10collective14CollectiveConvINS1_46MainloopSm90TmaGmmaWarpSpecializedImplicitGemmILS5_0ELi18ELi3EN4cute5tupleIJNSA_1CILi1EEESD_SD_EEENS1_36KernelImplicitTmaWarpSpecializedSm90ELi1EEENSB_IJNSC_ILi128EEENSC_ILi64EEENSB_IJNSC_ILi32EEEEEEEEENS_10bfloat16_tESM_NSA_8TiledMMAINSA_8MMA_AtomIJNSA_4SM904GMMA27MMA_64x64x16_F32BF16BF16_SSILNSQ_5MajorE0ELSS_0ELNSQ_7ScaleInE1ELST_1EEEEEENSA_6LayoutISE_NSB_IJNSC_ILi0EEESX_SX_EEEEENSB_IJNSA_10UnderscoreES10_S10_EEEEENS7_6detail26Sm90ImplicitGemmTileTraitsINSA_20SM90_TMA_LOAD_IM2COLENSA_14ComposedLayoutINSA_7SwizzleILi2ELi4ELi3EEENSA_18smem_ptr_flag_bitsILi16EEENSW_INSB_IJNSB_IJNSC_ILi8EEENSC_ILi16EEEEEENSB_IJSJ_SD_EEENSB_IJSD_NSC_ILi18EEEEEEEEENSB_IJNSB_IJSJ_NSC_ILi256EEEEEENSB_IJSD_SX_EEENSB_IJSX_NSC_ILi4096EEEEEEEEEEEEEvEENS14_INSA_13SM90_TMA_LOADENS16_IS18_S1A_NSW_INSB_IJNSB_IJS1B_S1B_EEES1E_S1G_EEENSB_IJS1J_S1K_NSB_IJSX_NSC_ILi2048EEEEEEEEEEEEEvEEEENS_8epilogue10collective6detail29Sm90TmaWarpSpecializedAdapterINS22_15DefaultEpilogueISM_NSB_IJNSB_IJllllEEESD_SX_EEES27_NS21_6thread17LinearCombinationISM_Li1EffLNS28_9ScaleType4KindE0ELNS_15FloatRoundStyleE2ESM_EENS_4gemm15EpilogueDefaultEEEEEvvEEEEvNT_6ParamsE,"a",@progbits
	.sectionflags	@""
	.align	4
.nv.constant0._ZN7cutlass13device_kernelINS_4conv6kernel13ConvUniversalINS1_16ConvProblemShapeILNS1_8OperatorE0ELi3EEENS1_10collective14CollectiveConvINS1_46MainloopSm90TmaGmmaWarpSpecializedImplicitGemmILS5_0ELi18ELi3EN4cute5tupleIJNSA_1CILi1EEESD_SD_EEENS1_36KernelImplicitTmaWarpSpecializedSm90ELi1EEENSB_IJNSC_ILi128EEENSC_ILi64EEENSB_IJNSC_ILi32EEEEEEEEENS_10bfloat16_tESM_NSA_8TiledMMAINSA_8MMA_AtomIJNSA_4SM904GMMA27MMA_64x64x16_F32BF16BF16_SSILNSQ_5MajorE0ELSS_0ELNSQ_7ScaleInE1ELST_1EEEEEENSA_6LayoutISE_NSB_IJNSC_ILi0EEESX_SX_EEEEENSB_IJNSA_10UnderscoreES10_S10_EEEEENS7_6detail26Sm90ImplicitGemmTileTraitsINSA_20SM90_TMA_LOAD_IM2COLENSA_14ComposedLayoutINSA_7SwizzleILi2ELi4ELi3EEENSA_18smem_ptr_flag_bitsILi16EEENSW_INSB_IJNSB_IJNSC_ILi8EEENSC_ILi16EEEEEENSB_IJSJ_SD_EEENSB_IJSD_NSC_ILi18EEEEEEEEENSB_IJNSB_IJSJ_NSC_ILi256EEEEEENSB_IJSD_SX_EEENSB_IJSX_NSC_ILi4096EEEEEEEEEEEEEvEENS14_INSA_13SM90_TMA_LOADENS16_IS18_S1A_NSW_INSB_IJNSB_IJS1B_S1B_EEES1E_S1G_EEENSB_IJS1J_S1K_NSB_IJSX_NSC_ILi2048EEEEEEEEEEEEEvEEEENS_8epilogue10collective6detail29Sm90TmaWarpSpecializedAdapterINS22_15DefaultEpilogueISM_NSB_IJNSB_IJllllEEESD_SX_EEES27_NS21_6thread17LinearCombinationISM_Li1EffLNS28_9ScaleType4KindE0ELNS_15FloatRoundStyleE2ESM_EENS_4gemm15EpilogueDefaultEEEEEvvEEEEvNT_6ParamsE:
	.zero		1664


//--------------------- SYMBOLS --------------------------

	.type		.nv.reservedSmem.offset0,@object
	.size		.nv.reservedSmem.offset0,0x4
